	.headerflags	@"EF_CUDA_TEXMODE_UNIFIED EF_CUDA_64BIT_ADDRESS EF_CUDA_SM89 EF_CUDA_VIRTUAL_SM(EF_CUDA_SM89)"
	.elftype	@"ET_EXEC"


//--------------------- .nv.info                  --------------------------
	.section	.nv.info,"",@"SHT_CUDA_INFO"
	.align	4


	//----- nvinfo : EIATTR_REGCOUNT
	.align		4
        /*0000*/ 	.byte	0x04, 0x2f
        /*0002*/ 	.short	(.L_1 - .L_0)
	.align		4
.L_0:
        /*0004*/ 	.word	index@(triton__0d1d2d3d4d5d6d7d89101112de)
        /*0008*/ 	.word	0x00000061


	//----- nvinfo : EIATTR_MAX_STACK_SIZE
	.align		4
.L_1:
        /*000c*/ 	.byte	0x04, 0x23
        /*000e*/ 	.short	(.L_3 - .L_2)
	.align		4
.L_2:
        /*0010*/ 	.word	index@(triton__0d1d2d3d4d5d6d7d89101112de)
        /*0014*/ 	.word	0x00000000


	//----- nvinfo : EIATTR_MIN_STACK_SIZE
	.align		4
.L_3:
        /*0018*/ 	.byte	0x04, 0x12
        /*001a*/ 	.short	(.L_5 - .L_4)
	.align		4
.L_4:
        /*001c*/ 	.word	index@(triton__0d1d2d3d4d5d6d7d89101112de)
        /*0020*/ 	.word	0x00000000


	//----- nvinfo : EIATTR_FRAME_SIZE
	.align		4
.L_5:
        /*0024*/ 	.byte	0x04, 0x11
        /*0026*/ 	.short	(.L_7 - .L_6)
	.align		4
.L_6:
        /*0028*/ 	.word	index@(triton__0d1d2d3d4d5d6d7d89101112de)
        /*002c*/ 	.word	0x00000000
.L_7:


//--------------------- .nv.info.triton__0d1d2d3d4d5d6d7d89101112de --------------------------
	.section	.nv.info.triton__0d1d2d3d4d5d6d7d89101112de,"",@"SHT_CUDA_INFO"
	.align	4


	//----- nvinfo : EIATTR_CUDA_API_VERSION
	.align		4
        /*0000*/ 	.byte	0x04, 0x37
        /*0002*/ 	.short	(.L_9 - .L_8)
.L_8:
        /*0004*/ 	.word	0x0000007b


	//----- nvinfo : EIATTR_PARAM_CBANK
	.align		4
.L_9:
        /*0008*/ 	.byte	0x04, 0x0a
        /*000a*/ 	.short	(.L_11 - .L_10)
	.align		4
.L_10:
        /*000c*/ 	.word	index@(.nv.constant0.triton__0d1d2d3d4d5d6d7d89101112de)
        /*0010*/ 	.short	0x0160
        /*0012*/ 	.short	0x0054


	//----- nvinfo : EIATTR_CBANK_PARAM_SIZE
	.align		4
.L_11:
        /*0014*/ 	.byte	0x03, 0x19
        /*0016*/ 	.short	0x0054


	//----- nvinfo : EIATTR_KPARAM_INFO
	.align		4
        /*0018*/ 	.byte	0x04, 0x17
        /*001a*/ 	.short	(.L_13 - .L_12)
.L_12:
        /*001c*/ 	.word	0x00000000
        /*0020*/ 	.short	0x000c
        /*0022*/ 	.short	0x0050
        /*0024*/ 	.byte	0x00, 0xf0, 0x11, 0x00


	//----- nvinfo : EIATTR_KPARAM_INFO
	.align		4
.L_13:
        /*0028*/ 	.byte	0x04, 0x17
        /*002a*/ 	.short	(.L_15 - .L_14)
.L_14:
        /*002c*/ 	.word	0x00000000
        /*0030*/ 	.short	0x000b
        /*0032*/ 	.short	0x004c
        /*0034*/ 	.byte	0x00, 0xf0, 0x11, 0x00


	//----- nvinfo : EIATTR_KPARAM_INFO
	.align		4
.L_15:
        /*0038*/ 	.byte	0x04, 0x17
        /*003a*/ 	.short	(.L_17 - .L_16)
.L_16:
        /*003c*/ 	.word	0x00000000
        /*0040*/ 	.short	0x000a
        /*0042*/ 	.short	0x0048
        /*0044*/ 	.byte	0x00, 0xf0, 0x11, 0x00


	//----- nvinfo : EIATTR_KPARAM_INFO
	.align		4
.L_17:
        /*0048*/ 	.byte	0x04, 0x17
        /*004a*/ 	.short	(.L_19 - .L_18)
.L_18:
        /*004c*/ 	.word	0x00000000
        /*0050*/ 	.short	0x0009
        /*0052*/ 	.short	0x0044
        /*0054*/ 	.byte	0x00, 0xf0, 0x11, 0x00


	//----- nvinfo : EIATTR_KPARAM_INFO
	.align		4
.L_19:
        /*0058*/ 	.byte	0x04, 0x17
        /*005a*/ 	.short	(.L_21 - .L_20)
.L_20:
        /*005c*/ 	.word	0x00000000
        /*0060*/ 	.short	0x0008
        /*0062*/ 	.short	0x0040
        /*0064*/ 	.byte	0x00, 0xf0, 0x11, 0x00


	//----- nvinfo : EIATTR_KPARAM_INFO
	.align		4
.L_21:
        /*0068*/ 	.byte	0x04, 0x17
        /*006a*/ 	.short	(.L_23 - .L_22)
.L_22:
        /*006c*/ 	.word	0x00000000
        /*0070*/ 	.short	0x0007
        /*0072*/ 	.short	0x0038
        /*0074*/ 	.byte	0x00, 0xf0, 0x21, 0x00


	//----- nvinfo : EIATTR_KPARAM_INFO
	.align		4
.L_23:
        /*0078*/ 	.byte	0x04, 0x17
        /*007a*/ 	.short	(.L_25 - .L_24)
.L_24:
        /*007c*/ 	.word	0x00000000
        /*0080*/ 	.short	0x0006
        /*0082*/ 	.short	0x0030
        /*0084*/ 	.byte	0x00, 0xf0, 0x21, 0x00


	//----- nvinfo : EIATTR_KPARAM_INFO
	.align		4
.L_25:
        /*0088*/ 	.byte	0x04, 0x17
        /*008a*/ 	.short	(.L_27 - .L_26)
.L_26:
        /*008c*/ 	.word	0x00000000
        /*0090*/ 	.short	0x0005
        /*0092*/ 	.short	0x0028
        /*0094*/ 	.byte	0x00, 0xf0, 0x21, 0x00


	//----- nvinfo : EIATTR_KPARAM_INFO
	.align		4
.L_27:
        /*0098*/ 	.byte	0x04, 0x17
        /*009a*/ 	.short	(.L_29 - .L_28)
.L_28:
        /*009c*/ 	.word	0x00000000
        /*00a0*/ 	.short	0x0004
        /*00a2*/ 	.short	0x0020
        /*00a4*/ 	.byte	0x00, 0xf0, 0x21, 0x00


	//----- nvinfo : EIATTR_KPARAM_INFO
	.align		4
.L_29:
        /*00a8*/ 	.byte	0x04, 0x17
        /*00aa*/ 	.short	(.L_31 - .L_30)
.L_30:
        /*00ac*/ 	.word	0x00000000
        /*00b0*/ 	.short	0x0003
        /*00b2*/ 	.short	0x0018
        /*00b4*/ 	.byte	0x00, 0xf0, 0x21, 0x00


	//----- nvinfo : EIATTR_KPARAM_INFO
	.align		4
.L_31:
        /*00b8*/ 	.byte	0x04, 0x17
        /*00ba*/ 	.short	(.L_33 - .L_32)
.L_32:
        /*00bc*/ 	.word	0x00000000
        /*00c0*/ 	.short	0x0002
        /*00c2*/ 	.short	0x0010
        /*00c4*/ 	.byte	0x00, 0xf0, 0x21, 0x00


	//----- nvinfo : EIATTR_KPARAM_INFO
	.align		4
.L_33:
        /*00c8*/ 	.byte	0x04, 0x17
        /*00ca*/ 	.short	(.L_35 - .L_34)
.L_34:
        /*00cc*/ 	.word	0x00000000
        /*00d0*/ 	.short	0x0001
        /*00d2*/ 	.short	0x0008
        /*00d4*/ 	.byte	0x00, 0xf0, 0x21, 0x00


	//----- nvinfo : EIATTR_KPARAM_INFO
	.align		4
.L_35:
        /*00d8*/ 	.byte	0x04, 0x17
        /*00da*/ 	.short	(.L_37 - .L_36)
.L_36:
        /*00dc*/ 	.word	0x00000000
        /*00e0*/ 	.short	0x0000
        /*00e2*/ 	.short	0x0000
        /*00e4*/ 	.byte	0x00, 0xf0, 0x21, 0x00


	//----- nvinfo : EIATTR_MAXREG_COUNT
	.align		4
.L_37:
        /*00e8*/ 	.byte	0x03, 0x1b
        /*00ea*/ 	.short	0x00ff


	//----- nvinfo : EIATTR_EXIT_INSTR_OFFSETS
	.align		4
        /*00ec*/ 	.byte	0x04, 0x1c
        /*00ee*/ 	.short	(.L_39 - .L_38)


	//   ....[0]....
.L_38:
        /*00f0*/ 	.word	0x00002cd0


	//   ....[1]....
        /*00f4*/ 	.word	0x00002d10


	//----- nvinfo : EIATTR_CTAIDZ_USED
	.align		4
.L_39:
        /*00f8*/ 	.byte	0x01, 0x04
	.zero		2


	//----- nvinfo : EIATTR_MAX_THREADS
	.align		4
        /*00fc*/ 	.byte	0x04, 0x05
        /*00fe*/ 	.short	(.L_41 - .L_40)
.L_40:
        /*0100*/ 	.word	0x00000100
        /*0104*/ 	.word	0x00000001
        /*0108*/ 	.word	0x00000001
.L_41:


//--------------------- .nv.rel.action            --------------------------
	.section	.nv.rel.action,"",@"SHT_CUDA_RELOCINFO"
	.align	8
	.sectionentsize	8
        /*0000*/ 	.byte	0x73, 0x00, 0x00, 0x00, 0x00, 0x00, 0x00, 0x00, 0x00, 0x00, 0x00, 0x11, 0x25, 0x00, 0x05, 0x36


//--------------------- .nv.constant0.triton__0d1d2d3d4d5d6d7d89101112de --------------------------
	.section	.nv.constant0.triton__0d1d2d3d4d5d6d7d89101112de,"a",@progbits
	.align	4
.nv.constant0.triton__0d1d2d3d4d5d6d7d89101112de:
	.zero		436


//--------------------- .text.triton__0d1d2d3d4d5d6d7d89101112de --------------------------
	.section	.text.triton__0d1d2d3d4d5d6d7d89101112de,"ax",@progbits
	.sectionflags	@"SHF_BARRIERS=1"
	.sectioninfo	@"SHI_REGISTERS=97"
	.align	128
        .global         triton__0d1d2d3d4d5d6d7d89101112de
        .type           triton__0d1d2d3d4d5d6d7d89101112de,@function
        .size           triton__0d1d2d3d4d5d6d7d89101112de,(.L_x_1 - triton__0d1d2d3d4d5d6d7d89101112de)
        .other          triton__0d1d2d3d4d5d6d7d89101112de,@"STO_CUDA_ENTRY STV_DEFAULT"
triton__0d1d2d3d4d5d6d7d89101112de:
.text.triton__0d1d2d3d4d5d6d7d89101112de:
[----:B------:R-:W-:-:S02]  /*0000*/  MOV R1, c[0x0][0x28] ;  /* 0x00000a0000017a02 */ /* 0x000fc40000000f00 */
[----:B------:R-:W0:Y:S01]  /*0010*/  S2UR UR4, SR_CTAID.Z ;  /* 0x00000000000479c3 */ /* 0x000e220000002700 */
[----:B------:R-:W1:Y:S01]  /*0020*/  S2R R2, SR_TID.X ;  /* 0x0000000000027919 */ /* 0x000e620000002100 */
[----:B------:R-:W-:Y:S01]  /*0030*/  MOV R0, 0x2 ;  /* 0x0000000200007802 */ /* 0x000fe20000000f00 */
[----:B------:R-:W-:Y:S01]  /*0040*/  ULDC.64 UR30, c[0x0][0x118] ;  /* 0x00004600001e7ab9 */ /* 0x000fe20000000a00 */
[----:B------:R-:W-:Y:S01]  /*0050*/  PRMT R51, RZ, 0x7610, R51 ;  /* 0x00007610ff337816 */ /* 0x000fe20000000033 */
[----:B------:R-:W2:Y:S03]  /*0060*/  S2R R4, SR_CTAID.X ;  /* 0x0000000000047919 */ /* 0x000ea60000002500 */
[----:B------:R-:W3:Y:S01]  /*0070*/  S2UR UR5, SR_CTAID.Y ;  /* 0x00000000000579c3 */ /* 0x000ee20000002600 */
[----:B------:R-:W-:Y:S01]  /*0080*/  CS2R R36, SRZ ;  /* 0x0000000000247805 */ /* 0x000fe2000001ff00 */
        /* <DEDUP_REMOVED lines=9> */
[----:B------:R-:W-:Y:S01]  /*0120*/  IABS R8, c[0x0][0x1a0] ;  /* 0x0000680000087a13 */ /* 0x000fe20000000000 */
[----:B------:R-:W-:Y:S01]  /*0130*/  CS2R R16, SRZ ;  /* 0x0000000000107805 */ /* 0x000fe2000001ff00 */
[----:B------:R-:W-:Y:S01]  /*0140*/  CS2R R18, SRZ ;  /* 0x0000000000127805 */ /* 0x000fe2000001ff00 */
[----:B------:R-:W-:Y:S01]  /*0150*/  CS2R R24, SRZ ;  /* 0x0000000000187805 */ /* 0x000fe2000001ff00 */
[----:B------:R-:W-:Y:S01]  /*0160*/  CS2R R26, SRZ ;  /* 0x00000000001a7805 */ /* 0x000fe2000001ff00 */
[----:B0-----:R-:W-:Y:S01]  /*0170*/  UIADD3 UR4, UR4, 0x1, URZ ;  /* 0x0000000104047890 */ /* 0x001fe2000fffe03f */
[----:B-1----:R-:W-:-:S02]  /*0180*/  SHF.L.U32 R49, R2, 0x3, RZ ;  /* 0x0000000302317819 */ /* 0x002fc400000006ff */
[----:B------:R-:W-:Y:S01]  /*0190*/  PRMT R63, RZ, 0x7610, R63 ;  /* 0x00007610ff3f7816 */ /* 0x000fe2000000003f */
[----:B------:R-:W-:Y:S01]  /*01a0*/  CS2R R12, SRZ ;  /* 0x00000000000c7805 */ /* 0x000fe2000001ff00 */
[----:B------:R-:W-:Y:S01]  /*01b0*/  LOP3.LUT R49, R49, 0xf8, RZ, 0xc0, !PT ;  /* 0x000000f831317812 */ /* 0x000fe200078ec0ff */
[----:B------:R-:W-:Y:S01]  /*01c0*/  CS2R R14, SRZ ;  /* 0x00000000000e7805 */ /* 0x000fe2000001ff00 */
[----:B------:R-:W-:Y:S01]  /*01d0*/  SHF.R.U32.HI R50, RZ, 0x5, R2 ;  /* 0x00000005ff327819 */ /* 0x000fe20000011602 */
[----:B---3--:R-:W-:Y:S01]  /*01e0*/  UIMAD UR4, UR4, UR5, URZ ;  /* 0x00000005040472a4 */ /* 0x008fe2000f8e023f */
[--C-:B--2---:R-:W-:Y:S01]  /*01f0*/  PRMT R43, R2, 0x6540, R4.reuse ;  /* 0x00006540022b7816 */ /* 0x104fe20000000004 */
[----:B------:R-:W-:Y:S01]  /*0200*/  ULDC UR44, c[0x0][0x1a8] ;  /* 0x00006a00002c7ab9 */ /* 0x000fe20000000800 */
[----:B------:R-:W-:Y:S01]  /*0210*/  PRMT R4, R49, 0x6540, R4 ;  /* 0x0000654031047816 */ /* 0x000fe20000000004 */
[----:B------:R-:W-:Y:S01]  /*0220*/  USHF.L.U32 UR6, UR4, 0x4, URZ ;  /* 0x0000000404067899 */ /* 0x000fe2000800063f */
[----:B------:R-:W-:Y:S01]  /*0230*/  SGXT.U32 R50, R50, 0x3 ;  /* 0x000000033232781a */ /* 0x000fe20000000000 */
[C---:B------:R-:W-:Y:S01]  /*0240*/  IMAD.WIDE R6, R43.reuse, R0, c[0x0][0x168] ;  /* 0x00005a002b067625 */ /* 0x040fe200078e0200 */
[----:B------:R-:W-:Y:S01]  /*0250*/  ISETP.GE.AND P0, PT, R43, 0x140, PT ;  /* 0x000001402b00780c */ /* 0x000fe20003f06270 */
[----:B------:R-:W-:Y:S01]  /*0260*/  ULDC.64 UR32, c[0x0][0x1a0] ;  /* 0x0000680000207ab9 */ /* 0x000fe20000000a00 */
[----:B------:R-:W-:-:S02]  /*0270*/  ISETP.GE.AND P1, PT, R4, 0x140, PT ;  /* 0x000001400400780c */ /* 0x000fc40003f26270 */
[----:B------:R-:W-:-:S04]  /*0280*/  LOP3.LUT R3, R50, UR6, RZ, 0xfc, !PT ;  /* 0x0000000632037c12 */ /* 0x000fc8000f8efcff */
[C---:B------:R-:W-:Y:S01]  /*0290*/  ISETP.LT.AND P2, PT, R3.reuse, c[0x0][0x1ac], !P1 ;  /* 0x00006b0003007a0c */ /* 0x040fe20004f41270 */
[----:B------:R-:W-:-:S04]  /*02a0*/  IMAD R9, R3, 0x140, R4 ;  /* 0x0000014003097824 */ /* 0x000fc800078e0204 */
[----:B------:R0:W2:Y:S01]  /*02b0*/  @!P0 LDG.E.EL.U16 R51, [R6.64] ;  /* 0x0000001e06338981 */ /* 0x0000a2000c2e1500 */
[----:B------:R-:W-:Y:S01]  /*02c0*/  MOV R3, UR6 ;  /* 0x0000000600037c02 */ /* 0x000fe20008000f00 */
[----:B------:R-:W-:-:S04]  /*02d0*/  IMAD.WIDE R4, R9, R0, c[0x0][0x160] ;  /* 0x0000580009047625 */ /* 0x000fc800078e0200 */
[-C--:B0-----:R-:W-:Y:S01]  /*02e0*/  IMAD.WIDE R6, R9, R0.reuse, c[0x0][0x170] ;  /* 0x00005c0009067625 */ /* 0x081fe200078e0200 */
[----:B------:R-:W-:Y:S01]  /*02f0*/  LOP3.LUT R3, R3, 0x8, R50, 0xfe, !PT ;  /* 0x0000000803037812 */ /* 0x000fe200078efe32 */
[----:B------:R0:W3:Y:S04]  /*0300*/  @P2 LDG.E.EL.128 R52, [R4.64] ;  /* 0x0000001e04342981 */ /* 0x0000e8000c2e1d00 */
[----:B------:R1:W4:Y:S01]  /*0310*/  @P2 LDG.E.EL.128 R36, [R6.64] ;  /* 0x0000001e06242981 */ /* 0x000322000c2e1d00 */
[----:B------:R-:W-:Y:S02]  /*0320*/  ISETP.LT.AND P1, PT, R3, c[0x0][0x1ac], !P1 ;  /* 0x00006b0003007a0c */ /* 0x000fe40004f21270 */
[C---:B------:R-:W-:Y:S01]  /*0330*/  IADD3 R45, R9.reuse, 0xa00, RZ ;  /* 0x00000a00092d7810 */ /* 0x040fe20007ffe0ff */
[----:B0-----:R-:W-:-:S04]  /*0340*/  IMAD.WIDE R4, R9, R0, c[0x0][0x178] ;  /* 0x00005e0009047625 */ /* 0x001fc800078e0200 */
[-C--:B-1----:R-:W-:Y:S01]  /*0350*/  IMAD.WIDE R6, R9, R0.reuse, c[0x0][0x188] ;  /* 0x0000620009067625 */ /* 0x082fe200078e0200 */
[----:B------:R0:W5:Y:S01]  /*0360*/  @P2 LDG.E.EL.128 R32, [R4.64] ;  /* 0x0000001e04202981 */ /* 0x000162000c2e1d00 */
[----:B------:R-:W1:Y:S03]  /*0370*/  R2UR UR24, R8 ;  /* 0x00000000081873c2 */ /* 0x000e6600000e0000 */
[----:B------:R0:W3:Y:S02]  /*0380*/  @P2 LDG.E.EL.128 R28, [R6.64] ;  /* 0x0000001e061c2981 */ /* 0x0000e4000c2e1d00 */
[----:B0-----:R-:W-:-:S05]  /*0390*/  IMAD.WIDE R4, R45, R0, c[0x0][0x160] ;  /* 0x000058002d047625 */ /* 0x001fca00078e0200 */
[----:B------:R0:W5:Y:S01]  /*03a0*/  @P1 LDG.E.EL.128 R20, [R4.64] ;  /* 0x0000001e04141981 */ /* 0x000162000c2e1d00 */
[----:B------:R-:W-:-:S05]  /*03b0*/  IMAD.WIDE R6, R9, R0, c[0x0][0x190] ;  /* 0x0000640009067625 */ /* 0x000fca00078e0200 */
[----:B------:R0:W5:Y:S01]  /*03c0*/  @P2 LDG.E.EL.128 R24, [R6.64] ;  /* 0x0000001e06182981 */ /* 0x000162000c2e1d00 */
[----:B-1----:R-:W1:Y:S01]  /*03d0*/  I2F.RP R3, UR24 ;  /* 0x0000001800037d06 */ /* 0x002e620008209400 */
[----:B0-----:R-:W-:-:S05]  /*03e0*/  IMAD.WIDE R4, R45, R0, c[0x0][0x170] ;  /* 0x00005c002d047625 */ /* 0x001fca00078e0200 */
[----:B------:R0:W5:Y:S01]  /*03f0*/  @P1 LDG.E.EL.128 R16, [R4.64] ;  /* 0x0000001e04101981 */ /* 0x000162000c2e1d00 */
[----:B------:R-:W-:-:S05]  /*0400*/  IMAD.WIDE R6, R45, R0, c[0x0][0x178] ;  /* 0x00005e002d067625 */ /* 0x000fca00078e0200 */
[----:B------:R0:W5:Y:S01]  /*0410*/  @P1 LDG.E.EL.128 R12, [R6.64] ;  /* 0x0000001e060c1981 */ /* 0x000162000c2e1d00 */
[----:B-1----:R-:W1:Y:S01]  /*0420*/  MUFU.RCP R3, R3 ;  /* 0x0000000300037308 */ /* 0x002e620000001000 */
[----:B0-----:R-:W-:-:S05]  /*0430*/  IMAD.WIDE R4, R43, R0, c[0x0][0x180] ;  /* 0x000060002b047625 */ /* 0x001fca00078e0200 */
[----:B------:R0:W5:Y:S01]  /*0440*/  @!P0 LDG.E.EL.U16 R63, [R4.64] ;  /* 0x0000001e043f8981 */ /* 0x000162000c2e1500 */
[----:B-1----:R-:W-:-:S04]  /*0450*/  IADD3 R11, R3, 0xffffffe, RZ ;  /* 0x0ffffffe030b7810 */ /* 0x002fc80007ffe0ff */
[----:B------:R1:W0:Y:S01]  /*0460*/  F2I.FTZ.U32.TRUNC.NTZ R42, R11 ;  /* 0x0000000b002a7305 */ /* 0x000222000021f000 */
[----:B------:R-:W-:Y:S01]  /*0470*/  UIADD3 UR5, UR6, 0x1, URZ ;  /* 0x0000000106057890 */ /* 0x000fe2000fffe03f */
[----:B------:R-:W-:Y:S01]  /*0480*/  MOV R10, UR6 ;  /* 0x00000006000a7c02 */ /* 0x000fe20008000f00 */
[----:B------:R-:W-:Y:S01]  /*0490*/  UIADD3 UR22, UR6, 0x3, URZ ;  /* 0x0000000306167890 */ /* 0x000fe2000fffe03f */
[----:B------:R-:W-:Y:S01]  /*04a0*/  CS2R R8, SRZ ;  /* 0x0000000000087805 */ /* 0x000fe2000001ff00 */
[----:B------:R-:W-:Y:S01]  /*04b0*/  UIADD3 UR20, UR6, 0x4, URZ ;  /* 0x0000000406147890 */ /* 0x000fe2000fffe03f */
[----:B------:R-:W-:Y:S02]  /*04c0*/  ISETP.LT.AND P6, PT, R10, c[0x0][0x1ac], !P0 ;  /* 0x00006b000a007a0c */ /* 0x000fe400047c1270 */
[----:B------:R-:W-:Y:S01]  /*04d0*/  IABS R44, R10 ;  /* 0x0000000a002c7213 */ /* 0x000fe20000000000 */
[----:B------:R-:W-:Y:S01]  /*04e0*/  IMAD.WIDE R40, R45, R0, c[0x0][0x188] ;  /* 0x000062002d287625 */ /* 0x000fe200078e0200 */
[----:B-1----:R-:W-:Y:S01]  /*04f0*/  CS2R R10, SRZ ;  /* 0x00000000000a7805 */ /* 0x002fe2000001ff00 */
[----:B------:R-:W-:Y:S01]  /*0500*/  MOV R3, UR5 ;  /* 0x0000000500037c02 */ /* 0x000fe20008000f00 */
[----:B------:R1:W1:Y:S03]  /*0510*/  R2UR UR49, R44 ;  /* 0x000000002c3173c2 */ /* 0x00026600000e0000 */
[----:B------:R-:W-:Y:S01]  /*0520*/  IABS R46, R3 ;  /* 0x00000003002e7213 */ /* 0x000fe20000000000 */
[----:B------:R1:W5:Y:S04]  /*0530*/  @P1 LDG.E.EL.128 R8, [R40.64] ;  /* 0x0000001e28081981 */ /* 0x000368000c2e1d00 */
[----:B0-----:R0:W1:Y:S02]  /*0540*/  R2UR UR27, R42 ;  /* 0x000000002a1b73c2 */ /* 0x00106400000e0000 */
[----:B-1----:R-:W-:-:S02]  /*0550*/  MOV R44, UR20 ;  /* 0x00000014002c7c02 */ /* 0x002fc40008000f00 */
[----:B0-----:R-:W-:-:S04]  /*0560*/  MOV R42, UR22 ;  /* 0x00000016002a7c02 */ /* 0x001fc80008000f00 */
[----:B------:R0:W1:Y:S01]  /*0570*/  R2UR UR50, R46 ;  /* 0x000000002e3273c2 */ /* 0x00006200000e0000 */
[----:B------:R-:W-:Y:S01]  /*0580*/  IABS R40, R42 ;  /* 0x0000002a00287213 */ /* 0x000fe20000000000 */
[----:B------:R-:W-:Y:S01]  /*0590*/  CS2R R4, SRZ ;  /* 0x0000000000047805 */ /* 0x000fe2000001ff00 */
[----:B------:R-:W-:Y:S01]  /*05a0*/  ISETP.LT.AND P2, PT, R44, c[0x0][0x1ac], !P0 ;  /* 0x00006b002c007a0c */ /* 0x000fe20004741270 */
[----:B------:R-:W-:Y:S01]  /*05b0*/  CS2R R6, SRZ ;  /* 0x0000000000067805 */ /* 0x000fe2000001ff00 */
[----:B0-----:R-:W-:Y:S02]  /*05c0*/  IABS R46, R44 ;  /* 0x0000002c002e7213 */ /* 0x001fe40000000000 */
[----:B------:R-:W-:Y:S01]  /*05d0*/  MOV R44, R40 ;  /* 0x00000028002c7202 */ /* 0x000fe20000000f00 */
[----:B------:R-:W-:-:S05]  /*05e0*/  IMAD.WIDE R40, R45, R0, c[0x0][0x190] ;  /* 0x000064002d287625 */ /* 0x000fca00078e0200 */
[----:B------:R0:W5:Y:S01]  /*05f0*/  @P1 LDG.E.EL.128 R4, [R40.64] ;  /* 0x0000001e28041981 */ /* 0x000162000c2e1d00 */
[----:B------:R-:W-:Y:S01]  /*0600*/  UIADD3 UR4, UR6, 0x2, URZ ;  /* 0x0000000206047890 */ /* 0x000fe2000fffe03f */
[----:B------:R-:W-:Y:S02]  /*0610*/  LOP3.LUT R2, R2, 0xff, RZ, 0xc0, !PT ;  /* 0x000000ff02027812 */ /* 0x000fe400078ec0ff */
[----:B------:R-:W-:-:S03]  /*0620*/  ISETP.LT.AND P5, PT, R3, c[0x0][0x1ac], !P0 ;  /* 0x00006b0003007a0c */ /* 0x000fc600047a1270 */
[----:B------:R-:W-:-:S04]  /*0630*/  MOV R3, UR4 ;  /* 0x0000000400037c02 */ /* 0x000fc80008000f00 */
[----:B------:R-:W-:Y:S02]  /*0640*/  ISETP.LT.AND P4, PT, R3, c[0x0][0x1ac], !P0 ;  /* 0x00006b0003007a0c */ /* 0x000fe40004781270 */
[----:B------:R-:W-:Y:S01]  /*0650*/  IABS R3, R3 ;  /* 0x0000000300037213 */ /* 0x000fe20000000000 */
[----:B------:R-:W-:Y:S01]  /*0660*/  UIADD3 UR19, UR6, 0x5, URZ ;  /* 0x0000000506137890 */ /* 0x000fe2000fffe03f */
[----:B------:R-:W-:Y:S02]  /*0670*/  ISETP.LT.AND P3, PT, R42, c[0x0][0x1ac], !P0 ;  /* 0x00006b002a007a0c */ /* 0x000fe40004761270 */
[----:B------:R-:W-:Y:S01]  /*0680*/  MOV R42, R3 ;  /* 0x00000003002a7202 */ /* 0x000fe20000000f00 */
[----:B------:R-:W-:Y:S01]  /*0690*/  UIADD3 UR18, UR6, 0x6, URZ ;  /* 0x0000000606127890 */ /* 0x000fe2000fffe03f */
[----:B------:R0:W1:Y:S01]  /*06a0*/  R2UR UR52, R44 ;  /* 0x000000002c3473c2 */ /* 0x00006200000e0000 */
[----:B------:R-:W-:Y:S01]  /*06b0*/  UIADD3 UR15, UR6, 0x7, URZ ;  /* 0x00000007060f7890 */ /* 0x000fe2000fffe03f */
[----:B------:R-:W-:Y:S01]  /*06c0*/  MOV R3, UR19 ;  /* 0x0000001300037c02 */ /* 0x000fe20008000f00 */
[----:B------:R-:W-:-:S05]  /*06d0*/  UIADD3 UR16, UR6, 0x8, URZ ;  /* 0x0000000806107890 */ /* 0x000fca000fffe03f */
[----:B------:R0:W1:Y:S01]  /*06e0*/  R2UR UR51, R42 ;  /* 0x000000002a3373c2 */ /* 0x00006200000e0000 */
[----:B------:R-:W-:Y:S01]  /*06f0*/  MOV R48, UR18 ;  /* 0x0000001200307c02 */ /* 0x000fe20008000f00 */
[----:B------:R-:W-:Y:S01]  /*0700*/  UIADD3 UR28, URZ, -UR27, URZ ;  /* 0x8000001b3f1c7290 */ /* 0x000fe2000fffe03f */
[----:B------:R-:W-:Y:S01]  /*0710*/  MOV R47, UR15 ;  /* 0x0000000f002f7c02 */ /* 0x000fe20008000f00 */
[----:B------:R-:W-:Y:S01]  /*0720*/  UIADD3 UR12, UR6, 0xb, URZ ;  /* 0x0000000b060c7890 */ /* 0x000fe2000fffe03f */
[----:B------:R-:W-:Y:S02]  /*0730*/  MOV R74, UR16 ;  /* 0x00000010004a7c02 */ /* 0x000fe40008000f00 */
[----:B0-----:R-:W-:Y:S01]  /*0740*/  IABS R42, R3 ;  /* 0x00000003002a7213 */ /* 0x001fe20000000000 */
[----:B------:R0:W0:Y:S01]  /*0750*/  R2UR UR53, R46 ;  /* 0x000000002e3573c2 */ /* 0x00002200000e0000 */
[----:B------:R-:W-:Y:S01]  /*0760*/  UIADD3 UR11, UR6, 0xc, URZ ;  /* 0x0000000c060b7890 */ /* 0x000fe2000fffe03f */
[----:B------:R-:W-:Y:S01]  /*0770*/  IABS R40, R48 ;  /* 0x0000003000287213 */ /* 0x000fe20000000000 */
[----:B------:R-:W-:Y:S01]  /*0780*/  UIMAD UR28, UR28, UR24, URZ ;  /* 0x000000181c1c72a4 */ /* 0x000fe2000f8e023f */
[----:B------:R-:W-:-:S02]  /*0790*/  IABS R41, R47 ;  /* 0x0000002f00297213 */ /* 0x000fc40000000000 */
[----:B------:R-:W-:Y:S02]  /*07a0*/  IABS R44, R74 ;  /* 0x0000004a002c7213 */ /* 0x000fe40000000000 */
[----:B------:R0:W0:Y:S01]  /*07b0*/  R2UR UR54, R42 ;  /* 0x000000002a3673c2 */ /* 0x00002200000e0000 */
[----:B------:R-:W-:Y:S01]  /*07c0*/  UMOV UR26, URZ ;  /* 0x0000003f001a7c82 */ /* 0x000fe20008000000 */
[----:B------:R-:W-:Y:S01]  /*07d0*/  MOV R45, UR12 ;  /* 0x0000000c002d7c02 */ /* 0x000fe20008000f00 */
[----:B------:R-:W-:Y:S02]  /*07e0*/  UIADD3 UR17, UR6, 0x9, URZ ;  /* 0x0000000906117890 */ /* 0x000fe4000fffe03f */
[----:B------:R-:W-:-:S03]  /*07f0*/  UIMAD.WIDE.U32 UR26, UR27, UR28, UR26 ;  /* 0x0000001c1b1a72a5 */ /* 0x000fc6000f8e001a */
[----:B------:R0:W0:Y:S01]  /*0800*/  R2UR UR55, R40 ;  /* 0x00000000283773c2 */ /* 0x00002200000e0000 */
[----:B------:R-:W-:Y:S01]  /*0810*/  UIADD3 UR8, UR6, 0xf, URZ ;  /* 0x0000000f06087890 */ /* 0x000fe2000fffe03f */
[----:B------:R-:W-:Y:S01]  /*0820*/  ISETP.LT.AND P1, PT, R3, c[0x0][0x1ac], !P0 ;  /* 0x00006b0003007a0c */ /* 0x000fe20004721270 */
[----:B------:R-:W-:-:S05]  /*0830*/  UIADD3 UR7, UR6, 0xa, URZ ;  /* 0x0000000a06077890 */ /* 0x000fca000fffe03f */
[----:B------:R1:W2:Y:S01]  /*0840*/  R2UR UR56, R41 ;  /* 0x00000000293873c2 */ /* 0x0002a200000e0000 */
[----:B------:R-:W-:-:S07]  /*0850*/  MOV R3, UR17 ;  /* 0x0000001100037c02 */ /* 0x000fce0008000f00 */
[----:B------:R0:W2:Y:S01]  /*0860*/  R2UR UR57, R44 ;  /* 0x000000002c3973c2 */ /* 0x0000a200000e0000 */
[----:B-1----:R-:W-:Y:S01]  /*0870*/  MOV R41, UR11 ;  /* 0x0000000b00297c02 */ /* 0x002fe20008000f00 */
[----:B------:R-:W-:-:S03]  /*0880*/  UMOV UR48, UR27 ;  /* 0x0000001b00307c82 */ /* 0x000fc60008000000 */
[----:B------:R-:W-:Y:S02]  /*0890*/  IABS R57, R41 ;  /* 0x0000002900397213 */ /* 0x000fe40000000000 */
[----:B0-----:R-:W-:Y:S01]  /*08a0*/  IABS R44, R45 ;  /* 0x0000002d002c7213 */ /* 0x001fe20000000000 */
[----:B------:R-:W-:Y:S01]  /*08b0*/  UIADD3 UR10, UR6, 0xd, URZ ;  /* 0x0000000d060a7890 */ /* 0x000fe2000fffe03f */
[----:B------:R0:W1:Y:S01]  /*08c0*/  R2UR UR14, R57 ;  /* 0x00000000390e73c2 */ /* 0x00006200000e0000 */
[----:B------:R-:W-:Y:S01]  /*08d0*/  UIADD3 UR9, UR6, 0xe, URZ ;  /* 0x0000000e06097890 */ /* 0x000fe2000fffe03f */
[----:B------:R-:W-:Y:S01]  /*08e0*/  IABS R40, R3 ;  /* 0x0000000300287213 */ /* 0x000fe20000000000 */
[----:B------:R-:W-:Y:S01]  /*08f0*/  UIMAD.WIDE.U32 UR40, UR48, UR51, URZ ;  /* 0x00000033302872a5 */ /* 0x000fe2000f8e003f */
[----:B------:R-:W-:Y:S01]  /*0900*/  MOV R46, UR7 ;  /* 0x00000007002e7c02 */ /* 0x000fe20008000f00 */
[----:B------:R-:W-:-:S03]  /*0910*/  UIMAD.WIDE.U32 UR38, UR48, UR52, URZ ;  /* 0x00000034302672a5 */ /* 0x000fc6000f8e003f */
[----:B------:R0:W1:Y:S01]  /*0920*/  R2UR UR13, R44 ;  /* 0x000000002c0d73c2 */ /* 0x00006200000e0000 */
[----:B------:R-:W-:Y:S01]  /*0930*/  UIMAD.WIDE.U32 UR34, UR48, UR49, URZ ;  /* 0x00000031302272a5 */ /* 0x000fe2000f8e003f */
[----:B------:R-:W-:Y:S02]  /*0940*/  IABS R56, R46 ;  /* 0x0000002e00387213 */ /* 0x000fe40000000000 */
[----:B0-----:R-:W-:-:S04]  /*0950*/  MOV R44, UR8 ;  /* 0x00000008002c7c02 */ /* 0x001fc80008000f00 */
[----:B------:R0:W1:Y:S01]  /*0960*/  R2UR UR58, R40 ;  /* 0x00000000283a73c2 */ /* 0x00006200000e0000 */
[----:B------:R-:W-:Y:S02]  /*0970*/  MOV R42, UR10 ;  /* 0x0000000a002a7c02 */ /* 0x000fe40008000f00 */
[----:B------:R-:W-:Y:S01]  /*0980*/  IABS R57, R44 ;  /* 0x0000002c00397213 */ /* 0x000fe20000000000 */
[----:B------:R-:W-:Y:S02]  /*0990*/  UIMAD.WIDE.U32 UR60, UR48, UR53, URZ ;  /* 0x00000035303c72a5 */ /* 0x000fe4000f8e003f */
[----:B------:R-:W-:Y:S01]  /*09a0*/  UMOV UR40, UR39 ;  /* 0x0000002700287c82 */ /* 0x000fe20008000000 */
[----:B0-----:R-:W-:Y:S01]  /*09b0*/  MOV R40, UR9 ;  /* 0x0000000900287c02 */ /* 0x001fe20008000f00 */
[----:B------:R0:W0:Y:S01]  /*09c0*/  R2UR UR45, R57 ;  /* 0x00000000392d73c2 */ /* 0x00002200000e0000 */
[----:B------:R-:W-:Y:S01]  /*09d0*/  UMOV UR43, UR35 ;  /* 0x00000023002b7c82 */ /* 0x000fe20008000000 */
[----:B------:R-:W-:Y:S01]  /*09e0*/  IABS R58, R42 ;  /* 0x0000002a003a7213 */ /* 0x000fe20000000000 */
[----:B------:R-:W-:-:S02]  /*09f0*/  UIMAD UR44, UR44, UR33, URZ ;  /* 0x000000212c2c72a4 */ /* 0x000fc4000f8e023f */
[----:B------:R-:W-:Y:S02]  /*0a00*/  UIMAD.WIDE.U32 UR26, UR48, UR54, URZ ;  /* 0x00000036301a72a5 */ /* 0x000fe4000f8e003f */
[----:B------:R-:W-:Y:S01]  /*0a10*/  UIADD3 UR38, -UR40, URZ, URZ ;  /* 0x0000003f28267290 */ /* 0x000fe2000fffe13f */
[----:B------:R0:W0:Y:S01]  /*0a20*/  R2UR UR59, R56 ;  /* 0x00000000383b73c2 */ /* 0x00002200000e0000 */
[----:B------:R-:W-:Y:S01]  /*0a30*/  UIADD3 UR33, -UR43, URZ, URZ ;  /* 0x0000003f2b217290 */ /* 0x000fe2000fffe13f */
[----:B------:R-:W-:Y:S01]  /*0a40*/  MOV R77, UR5 ;  /* 0x00000005004d7c02 */ /* 0x000fe20008000f00 */
[----:B------:R-:W-:Y:S01]  /*0a50*/  UMOV UR39, UR61 ;  /* 0x0000003d00277c82 */ /* 0x000fe20008000000 */
[----:B--2---:R-:W-:-:S05]  /*0a60*/  HADD2.F32 R51, -RZ, R51.H0_H0 ;  /* 0x20000033ff337230 */ /* 0x004fca0000004100 */
[----:B------:R-:W-:Y:S01]  /*0a70*/  STS [R2.X4], R51 ;  /* 0x0000003302007388 */ /* 0x000fe20000004800 */
[--C-:B----4-:R-:W-:Y:S02]  /*0a80*/  HADD2.F32 R66, -RZ, R36.reuse.H0_H0 ;  /* 0x20000024ff427230 */ /* 0x110fe40000004100 */
[----:B------:R-:W-:Y:S02]  /*0a90*/  HADD2.F32 R76, -RZ, R36.H1_H1 ;  /* 0x30000024ff4c7230 */ /* 0x000fe40000004100 */
[--C-:B------:R-:W-:Y:S02]  /*0aa0*/  HADD2.F32 R78, -RZ, R37.reuse.H0_H0 ;  /* 0x20000025ff4e7230 */ /* 0x100fe40000004100 */
[----:B------:R-:W-:Y:S02]  /*0ab0*/  HADD2.F32 R81, -RZ, R37.H1_H1 ;  /* 0x30000025ff517230 */ /* 0x000fe40000004100 */
[--C-:B------:R-:W-:Y:S02]  /*0ac0*/  HADD2.F32 R71, -RZ, R38.reuse.H0_H0 ;  /* 0x20000026ff477230 */ /* 0x100fe40000004100 */
[----:B------:R-:W-:-:S02]  /*0ad0*/  HADD2.F32 R69, -RZ, R38.H1_H1 ;  /* 0x30000026ff457230 */ /* 0x000fc40000004100 */
[--C-:B------:R-:W-:Y:S02]  /*0ae0*/  HADD2.F32 R65, -RZ, R39.reuse.H0_H0 ;  /* 0x20000027ff417230 */ /* 0x100fe40000004100 */
[----:B------:R-:W-:Y:S01]  /*0af0*/  HADD2.F32 R64, -RZ, R39.H1_H1 ;  /* 0x30000027ff407230 */ /* 0x000fe20000004100 */
[----:B------:R-:W-:Y:S06]  /*0b00*/  BAR.SYNC 0x0 ;  /* 0x0000000000007b1d */ /* 0x000fec0000000000 */
[----:B------:R-:W2:Y:S01]  /*0b10*/  LDS.128 R36, [R49.X4] ;  /* 0x0000000031247984 */ /* 0x000ea20000004c00 */
[----:B---3--:R-:W-:-:S02]  /*0b20*/  HADD2.F32 R60, -RZ, R29.H0_H0 ;  /* 0x2000001dff3c7230 */ /* 0x008fc40000004100 */
[----:B------:R-:W-:Y:S02]  /*0b30*/  HADD2.F32 R62, -RZ, R29.H1_H1 ;  /* 0x3000001dff3e7230 */ /* 0x000fe40000004100 */
[----:B-----5:R-:W-:Y:S01]  /*0b40*/  HADD2.F32 R29, -RZ, R20.H0_H0 ;  /* 0x20000014ff1d7230 */ /* 0x020fe20000004100 */
[----:B0-----:R-:W-:Y:S01]  /*0b50*/  IABS R56, R40 ;  /* 0x0000002800387213 */ /* 0x001fe20000000000 */
[--C-:B------:R-:W-:Y:S02]  /*0b60*/  HADD2.F32 R75, -RZ, R52.reuse.H0_H0 ;  /* 0x20000034ff4b7230 */ /* 0x100fe40000004100 */
[----:B------:R-:W-:Y:S02]  /*0b70*/  HADD2.F32 R72, -RZ, R52.H1_H1 ;  /* 0x30000034ff487230 */ /* 0x000fe40000004100 */
[--C-:B------:R-:W-:Y:S02]  /*0b80*/  HADD2.F32 R79, -RZ, R53.reuse.H0_H0 ;  /* 0x20000035ff4f7230 */ /* 0x100fe40000004100 */
[----:B------:R-:W-:Y:S01]  /*0b90*/  HADD2.F32 R80, -RZ, R53.H1_H1 ;  /* 0x30000035ff507230 */ /* 0x000fe20000004100 */
[----:B------:R0:W3:Y:S01]  /*0ba0*/  R2UR UR25, R58 ;  /* 0x000000003a1973c2 */ /* 0x0000e200000e0000 */
[----:B------:R-:W-:-:S02]  /*0bb0*/  HADD2.F32 R53, -RZ, R32.H0_H0 ;  /* 0x20000020ff357230 */ /* 0x000fc40000004100 */
[----:B------:R-:W-:Y:S01]  /*0bc0*/  HADD2.F32 R52, -RZ, R32.H1_H1 ;  /* 0x30000020ff347230 */ /* 0x000fe20000004100 */
[----:B------:R-:W-:Y:S01]  /*0bd0*/  MOV R82, UR4 ;  /* 0x0000000400527c02 */ /* 0x000fe20008000f00 */
[--C-:B------:R-:W-:Y:S01]  /*0be0*/  HADD2.F32 R51, -RZ, R35.reuse.H0_H0 ;  /* 0x20000023ff337230 */ /* 0x100fe20000004100 */
[----:B------:R-:W-:Y:S01]  /*0bf0*/  UIMAD.WIDE.U32 UR36, UR48, UR55, URZ ;  /* 0x00000037302472a5 */ /* 0x000fe2000f8e003f */
[----:B------:R-:W-:Y:S01]  /*0c00*/  HADD2.F32 R32, -RZ, R35.H1_H1 ;  /* 0x30000023ff207230 */ /* 0x000fe20000004100 */
[----:B------:R4:W5:Y:S01]  /*0c10*/  R2UR UR23, R56 ;  /* 0x00000000381773c2 */ /* 0x00096200000e0000 */
[----:B------:R-:W-:Y:S01]  /*0c20*/  UIMAD UR49, UR24, UR33, UR49 ;  /* 0x00000021183172a4 */ /* 0x000fe2000f8e0231 */
[--C-:B------:R-:W-:Y:S01]  /*0c30*/  HADD2.F32 R59, -RZ, R28.reuse.H0_H0 ;  /* 0x2000001cff3b7230 */ /* 0x100fe20000004100 */
[----:B------:R-:W-:Y:S01]  /*0c40*/  UIMAD.WIDE.U32 UR4, UR48, UR57, URZ ;  /* 0x00000039300472a5 */ /* 0x000fe2000f8e003f */
[----:B------:R-:W-:Y:S01]  /*0c50*/  HADD2.F32 R61, -RZ, R28.H1_H1 ;  /* 0x3000001cff3d7230 */ /* 0x000fe20000004100 */
[----:B------:R-:W-:Y:S01]  /*0c60*/  UIADD3 UR33, -UR39, URZ, URZ ;  /* 0x0000003f27217290 */ /* 0x000fe2000fffe13f */
[--C-:B------:R-:W-:Y:S01]  /*0c70*/  HADD2.F32 R35, -RZ, R30.reuse.H0_H0 ;  /* 0x2000001eff237230 */ /* 0x100fe20000004100 */
[----:B------:R-:W-:Y:S01]  /*0c80*/  UIMAD UR52, UR24, UR38, UR52 ;  /* 0x00000026183472a4 */ /* 0x000fe2000f8e0234 */
[----:B----4-:R-:W-:-:S02]  /*0c90*/  HADD2.F32 R56, -RZ, R30.H1_H1 ;  /* 0x3000001eff387230 */ /* 0x010fc40000004100 */
[--C-:B------:R-:W-:Y:S02]  /*0ca0*/  HADD2.F32 R57, -RZ, R31.reuse.H0_H0 ;  /* 0x2000001fff397230 */ /* 0x100fe40000004100 */
[----:B0-----:R-:W-:Y:S01]  /*0cb0*/  HADD2.F32 R58, -RZ, R31.H1_H1 ;  /* 0x3000001fff3a7230 */ /* 0x001fe20000004100 */
[----:B--2---:R-:W-:Y:S01]  /*0cc0*/  FADD R83, R36, R29 ;  /* 0x0000001d24537221 */ /* 0x004fe20000000000 */
[----:B------:R-:W-:Y:S01]  /*0cd0*/  HADD2.F32 R29, -RZ, R21.H0_H0 ;  /* 0x20000015ff1d7230 */ /* 0x000fe20000004100 */
[----:B------:R-:W-:-:S04]  /*0ce0*/  UMOV UR38, UR27 ;  /* 0x0000001b00267c82 */ /* 0x000fc80008000000 */
[----:B------:R-:W-:Y:S02]  /*0cf0*/  FADD R87, R29, R38 ;  /* 0x000000261d577221 */ /* 0x000fe40000000000 */
[----:B------:R-:W0:Y:S01]  /*0d00*/  LDS.128 R28, [R49.X4+0x10] ;  /* 0x00001000311c7984 */ /* 0x000e220000004c00 */
[----:B------:R-:W-:Y:S02]  /*0d10*/  UIADD3 UR27, -UR38, URZ, URZ ;  /* 0x0000003f261b7290 */ /* 0x000fe4000fffe13f */
[----:B------:R-:W-:Y:S02]  /*0d20*/  UIADD3 UR26, -UR37, URZ, URZ ;  /* 0x0000003f251a7290 */ /* 0x000fe4000fffe13f */
[----:B------:R-:W-:Y:S02]  /*0d30*/  UIMAD UR53, UR24, UR33, UR53 ;  /* 0x00000021183572a4 */ /* 0x000fe4000f8e0235 */
[----:B------:R-:W-:Y:S02]  /*0d40*/  UIMAD UR54, UR24, UR27, UR54 ;  /* 0x0000001b183672a4 */ /* 0x000fe4000f8e0236 */
[----:B------:R-:W-:-:S02]  /*0d50*/  UIMAD UR55, UR24, UR26, UR55 ;  /* 0x0000001a183772a4 */ /* 0x000fc4000f8e0237 */
[----:B------:R-:W-:Y:S02]  /*0d60*/  UMOV UR33, UR5 ;  /* 0x0000000500217c82 */ /* 0x000fe40008000000 */
[----:B------:R-:W-:Y:S02]  /*0d70*/  UIMAD.WIDE.U32 UR28, UR48, UR50, URZ ;  /* 0x00000032301c72a5 */ /* 0x000fe4000f8e003f */
[----:B-1----:R-:W-:Y:S02]  /*0d80*/  UIMAD.WIDE.U32 UR26, UR48, UR13, URZ ;  /* 0x0000000d301a72a5 */ /* 0x002fe4000f8e003f */
[----:B------:R-:W-:Y:S02]  /*0d90*/  UIMAD.WIDE.U32 UR4, UR48, UR14, URZ ;  /* 0x0000000e300472a5 */ /* 0x000fe4000f8e003f */
[----:B------:R-:W-:Y:S02]  /*0da0*/  UISETP.GT.U32.AND UP4, UPT, UR24, UR49, UPT ;  /* 0x000000311800728c */ /* 0x000fe4000bf84070 */
[----:B------:R-:W-:-:S03]  /*0db0*/  UMOV UR42, UR29 ;  /* 0x0000001d002a7c82 */ /* 0x000fc60008000000 */
[----:B------:R-:W-:Y:S02]  /*0dc0*/  UMOV UR26, UR5 ;  /* 0x00000005001a7c82 */ /* 0x000fe40008000000 */
[----:B------:R-:W-:Y:S02]  /*0dd0*/  UIMAD.WIDE.U32 UR4, UR48, UR45, URZ ;  /* 0x0000002d300472a5 */ /* 0x000fe4000f8e003f */
[----:B------:R-:W-:Y:S02]  /*0de0*/  UIADD3 UR29, -UR42, URZ, URZ ;  /* 0x0000003f2a1d7290 */ /* 0x000fe4000fffe13f */
[----:B------:R-:W-:Y:S02]  /*0df0*/  ULOP3.LUT UR47, UR6, UR32, URZ, 0x3c, !UPT ;  /* 0x00000020062f7292 */ /* 0x000fe4000f8e3c3f */
[----:B------:R-:W-:Y:S02]  /*0e00*/  UIMAD UR50, UR24, UR29, UR50 ;  /* 0x0000001d183272a4 */ /* 0x000fe4000f8e0232 */
[----:B------:R-:W-:-:S02]  /*0e10*/  @!UP4 UIADD3 UR49, UR49, -UR24, URZ ;  /* 0x800000183131c290 */ /* 0x000fc4000fffe03f */
[----:B------:R-:W-:Y:S02]  /*0e20*/  UISETP.GE.AND UP1, UPT, UR47, URZ, UPT ;  /* 0x0000003f2f00728c */ /* 0x000fe4000bf26270 */
[----:B------:R-:W-:Y:S02]  /*0e30*/  UISETP.GT.U32.AND UP6, UPT, UR24, UR50, UPT ;  /* 0x000000321800728c */ /* 0x000fe4000bfc4070 */
[----:B------:R-:W-:Y:S02]  /*0e40*/  UISETP.GE.U32.AND UP2, UPT, UR49, UR24, UPT ;  /* 0x000000183100728c */ /* 0x000fe4000bf46070 */
[----:B------:R-:W-:Y:S01]  /*0e50*/  UMOV UR47, UR5 ;  /* 0x00000005002f7c82 */ /* 0x000fe20008000000 */
[----:B------:R1:W2:Y:S01]  /*0e60*/  R2UR UR5, R77 ;  /* 0x000000004d0573c2 */ /* 0x0002a200000e0000 */
[----:B------:R-:W-:Y:S01]  /*0e70*/  UIADD3 UR28, -UR41, URZ, URZ ;  /* 0x0000003f291c7290 */ /* 0x000fe2000fffe13f */
[----:B------:R-:W-:Y:S01]  /*0e80*/  FADD R75, R36, R75 ;  /* 0x0000004b244b7221 */ /* 0x000fe20000000000 */
[----:B------:R-:W-:Y:S01]  /*0e90*/  @!UP4 UIADD3 UR43, UR43, 0x1, URZ ;  /* 0x000000012b2bc890 */ /* 0x000fe2000fffe03f */
[----:B-1----:R-:W-:Y:S01]  /*0ea0*/  FADD R77, R72, R37 ;  /* 0x00000025484d7221 */ /* 0x002fe20000000000 */
[----:B------:R-:W-:Y:S01]  /*0eb0*/  HADD2.F32 R72, -RZ, R21.H1_H1 ;  /* 0x30000015ff487230 */ /* 0x000fe20000004100 */
[----:B------:R-:W-:-:S02]  /*0ec0*/  UIMAD UR51, UR24, UR28, UR51 ;  /* 0x0000001c183372a4 */ /* 0x000fc4000f8e0233 */
[----:B------:R1:W4:Y:S01]  /*0ed0*/  R2UR UR4, R82 ;  /* 0x00000000520473c2 */ /* 0x00032200000e0000 */
[----:B------:R-:W-:Y:S01]  /*0ee0*/  FFMA R21, R66, 0.125, R75 ;  /* 0x3e00000042157823 */ /* 0x000fe2000000004b */
[----:B------:R-:W-:Y:S01]  /*0ef0*/  HADD2.F32 R73, -RZ, R54.H0_H0 ;  /* 0x20000036ff497230 */ /* 0x000fe20000004100 */
[----:B------:R-:W-:Y:S01]  /*0f00*/  FADD R79, R79, R38 ;  /* 0x000000264f4f7221 */ /* 0x000fe20000000000 */
[----:B------:R-:W-:Y:S01]  /*0f10*/  HADD2.F32 R89, -RZ, R22.H0_H0 ;  /* 0x20000016ff597230 */ /* 0x000fe20000004100 */
[----:B------:R-:W-:Y:S01]  /*0f20*/  @!UP6 UIADD3 UR50, UR50, -UR24, URZ ;  /* 0x800000183232e290 */ /* 0x000fe2000fffe03f */
[----:B------:R-:W-:Y:S01]  /*0f30*/  HADD2.F32 R66, -RZ, R16.H0_H0 ;  /* 0x20000010ff427230 */ /* 0x000fe20000004100 */
[----:B-1----:R-:W-:Y:S01]  /*0f40*/  FADD R82, R72, R39 ;  /* 0x0000002748527221 */ /* 0x002fe20000000000 */
[----:B------:R-:W-:Y:S01]  /*0f50*/  HADD2.F32 R72, -RZ, R17.H0_H0 ;  /* 0x20000011ff487230 */ /* 0x000fe20000004100 */
[----:B------:R-:W-:Y:S01]  /*0f60*/  @UP2 UIADD3 UR43, UR43, 0x1, URZ ;  /* 0x000000012b2b2890 */ /* 0x000fe2000fffe03f */
[----:B------:R-:W-:Y:S01]  /*0f70*/  HADD2.F32 R63, -RZ, R63.H0_H0 ;  /* 0x2000003fff3f7230 */ /* 0x000fe20000004100 */
[----:B------:R-:W-:Y:S01]  /*0f80*/  UISETP.GT.U32.AND UP5, UPT, UR24, UR51, UPT ;  /* 0x000000331800728c */ /* 0x000fe2000bfa4070 */
[--C-:B------:R-:W-:Y:S01]  /*0f90*/  HADD2.F32 R91, -RZ, R23.reuse.H0_H0 ;  /* 0x20000017ff5b7230 */ /* 0x100fe20000004100 */
[----:B------:R-:W-:Y:S01]  /*0fa0*/  UISETP.GT.U32.AND UP2, UPT, UR24, UR52, UPT ;  /* 0x000000341800728c */ /* 0x000fe2000bf44070 */
[----:B------:R-:W-:Y:S01]  /*0fb0*/  HADD2.F32 R94, -RZ, R23.H1_H1 ;  /* 0x30000017ff5e7230 */ /* 0x000fe20000004100 */
[----:B------:R-:W-:Y:S01]  /*0fc0*/  FFMA R23, R78, 0.125, R79 ;  /* 0x3e0000004e177823 */ /* 0x000fe2000000004f */
[----:B------:R-:W-:Y:S01]  /*0fd0*/  HADD2.F32 R86, -RZ, R22.H1_H1 ;  /* 0x30000016ff567230 */ /* 0x000fe20000004100 */
[----:B------:R-:W-:Y:S06]  /*0fe0*/  BAR.SYNC 0x0 ;  /* 0x0000000000007b1d */ /* 0x000fec0000000000 */
[----:B------:R-:W-:Y:S01]  /*0ff0*/  HADD2.F32 R75, -RZ, R17.H1_H1 ;  /* 0x30000011ff4b7230 */ /* 0x000fe20000004100 */
[----:B------:R-:W-:Y:S01]  /*1000*/  UISETP.GE.U32.AND UP3, UPT, UR50, UR24, UPT ;  /* 0x000000183200728c */ /* 0x000fe2000bf66070 */
[----:B------:R-:W-:Y:S01]  /*1010*/  FFMA R22, R76, 0.125, R77 ;  /* 0x3e0000004c167823 */ /* 0x000fe2000000004d */
[----:B------:R-:W-:Y:S01]  /*1020*/  FFMA R66, R66, 0.125, R83 ;  /* 0x3e00000042427823 */ /* 0x000fe20000000053 */
[--C-:B------:R-:W-:Y:S01]  /*1030*/  HADD2.F32 R92, -RZ, R19.reuse.H0_H0 ;  /* 0x20000013ff5c7230 */ /* 0x100fe20000004100 */
[----:B------:R-:W-:Y:S01]  /*1040*/  FFMA R17, R72, 0.125, R87 ;  /* 0x3e00000048117823 */ /* 0x000fe20000000057 */
[----:B------:R-:W-:Y:S01]  /*1050*/  HADD2.F32 R93, -RZ, R19.H1_H1 ;  /* 0x30000013ff5d7230 */ /* 0x000fe20000004100 */
[C---:B0-----:R-:W-:Y:S01]  /*1060*/  FADD R78, R28.reuse, R73 ;  /* 0x000000491c4e7221 */ /* 0x041fe20000000000 */
[----:B------:R-:W-:Y:S01]  /*1070*/  FADD R88, R28, R89 ;  /* 0x000000591c587221 */ /* 0x000fe20000000000 */
[----:B------:R-:W-:Y:S01]  /*1080*/  STS [R2.X4], R63 ;  /* 0x0000003f02007388 */ /* 0x000fe20000004800 */
[----:B------:R-:W-:-:S02]  /*1090*/  HADD2.F32 R83, -RZ, R12.H0_H0 ;  /* 0x2000000cff537230 */ /* 0x000fc40000004100 */
[----:B------:R-:W-:Y:S02]  /*10a0*/  HADD2.F32 R84, -RZ, R12.H1_H1 ;  /* 0x3000000cff547230 */ /* 0x000fe40000004100 */
[--C-:B------:R-:W-:Y:S02]  /*10b0*/  HADD2.F32 R77, -RZ, R13.reuse.H0_H0 ;  /* 0x2000000dff4d7230 */ /* 0x100fe40000004100 */
[----:B------:R-:W-:Y:S02]  /*10c0*/  HADD2.F32 R76, -RZ, R13.H1_H1 ;  /* 0x3000000dff4c7230 */ /* 0x000fe40000004100 */
[--C-:B------:R-:W-:Y:S02]  /*10d0*/  HADD2.F32 R73, -RZ, R14.reuse.H0_H0 ;  /* 0x2000000eff497230 */ /* 0x100fe40000004100 */
[----:B------:R-:W-:Y:S02]  /*10e0*/  HADD2.F32 R72, -RZ, R14.H1_H1 ;  /* 0x3000000eff487230 */ /* 0x000fe40000004100 */
[----:B------:R-:W-:-:S02]  /*10f0*/  HADD2.F32 R19, -RZ, R15.H0_H0 ;  /* 0x2000000fff137230 */ /* 0x000fc40000004100 */
[----:B------:R-:W-:Y:S01]  /*1100*/  HADD2.F32 R28, -RZ, R15.H1_H1 ;  /* 0x3000000fff1c7230 */ /* 0x000fe20000004100 */
[----:B------:R-:W-:Y:S06]  /*1110*/  BAR.SYNC 0x0 ;  /* 0x0000000000007b1d */ /* 0x000fec0000000000 */
[----:B------:R-:W0:Y:S01]  /*1120*/  LDS.128 R12, [R49.X4] ;  /* 0x00000000310c7984 */ /* 0x000e220000004c00 */
[----:B------:R-:W-:Y:S02]  /*1130*/  UIMAD.WIDE.U32 UR34, UR48, UR56, URZ ;  /* 0x00000038302272a5 */ /* 0x000fe4000f8e003f */
[----:B------:R-:W-:-:S02]  /*1140*/  @!UP6 UIADD3 UR42, UR42, 0x1, URZ ;  /* 0x000000012a2ae890 */ /* 0x000fc4000fffe03f */
[----:B------:R-:W-:Y:S02]  /*1150*/  @!UP5 UIADD3 UR51, UR51, -UR24, URZ ;  /* 0x800000183333d290 */ /* 0x000fe4000fffe03f */
[----:B------:R-:W-:Y:S02]  /*1160*/  @!UP2 UIADD3 UR52, UR52, -UR24, URZ ;  /* 0x800000183434a290 */ /* 0x000fe4000fffe03f */
[----:B------:R-:W-:Y:S02]  /*1170*/  @!UP5 UIADD3 UR41, UR41, 0x1, URZ ;  /* 0x000000012929d890 */ /* 0x000fe4000fffe03f */
[----:B------:R-:W-:Y:S02]  /*1180*/  UISETP.GT.U32.AND UP6, UPT, UR24, UR53, UPT ;  /* 0x000000351800728c */ /* 0x000fe4000bfc4070 */
[----:B------:R-:W-:Y:S02]  /*1190*/  UISETP.GT.U32.AND UP5, UPT, UR24, UR54, UPT ;  /* 0x000000361800728c */ /* 0x000fe4000bfa4070 */
[----:B------:R-:W-:-:S02]  /*11a0*/  UMOV UR36, UR35 ;  /* 0x0000002300247c82 */ /* 0x000fc40008000000 */
[----:B------:R-:W-:Y:S02]  /*11b0*/  @UP3 UIADD3 UR42, UR42, 0x1, URZ ;  /* 0x000000012a2a3890 */ /* 0x000fe4000fffe03f */
[----:B------:R-:W-:Y:S02]  /*11c0*/  UISETP.GE.U32.AND UP3, UPT, UR52, UR24, UPT ;  /* 0x000000183400728c */ /* 0x000fe4000bf66070 */
[----:B------:R-:W-:Y:S02]  /*11d0*/  UIADD3 UR35, -UR36, URZ, URZ ;  /* 0x0000003f24237290 */ /* 0x000fe4000fffe13f */
[----:B------:R-:W-:Y:S02]  /*11e0*/  UISETP.GE.U32.AND UP4, UPT, UR51, UR24, UPT ;  /* 0x000000183300728c */ /* 0x000fe4000bf86070 */
[----:B------:R-:W-:Y:S02]  /*11f0*/  UIMAD UR56, UR24, UR35, UR56 ;  /* 0x00000023183872a4 */ /* 0x000fe4000f8e0238 */
[----:B------:R-:W-:-:S02]  /*1200*/  @!UP2 UIADD3 UR40, UR40, 0x1, URZ ;  /* 0x000000012828a890 */ /* 0x000fc4000fffe03f */
[----:B------:R-:W-:Y:S02]  /*1210*/  @!UP6 UIADD3 UR53, UR53, -UR24, URZ ;  /* 0x800000183535e290 */ /* 0x000fe4000fffe03f */
[----:B------:R-:W-:Y:S02]  /*1220*/  @!UP5 UIADD3 UR54, UR54, -UR24, URZ ;  /* 0x800000183636d290 */ /* 0x000fe4000fffe03f */
[----:B------:R-:W-:Y:S02]  /*1230*/  @!UP6 UIADD3 UR39, UR39, 0x1, URZ ;  /* 0x000000012727e890 */ /* 0x000fe4000fffe03f */
[----:B------:R-:W-:Y:S02]  /*1240*/  UISETP.GT.U32.AND UP6, UPT, UR24, UR56, UPT ;  /* 0x000000381800728c */ /* 0x000fe4000bfc4070 */
[----:B------:R-:W-:Y:S02]  /*1250*/  @UP3 UIADD3 UR40, UR40, 0x1, URZ ;  /* 0x0000000128283890 */ /* 0x000fe4000fffe03f */
[----:B------:R-:W-:-:S02]  /*1260*/  UISETP.GE.U32.AND UP2, UPT, UR54, UR24, UPT ;  /* 0x000000183600728c */ /* 0x000fc4000bf46070 */
[----:B------:R-:W-:Y:S02]  /*1270*/  UISETP.GT.U32.AND UP3, UPT, UR24, UR55, UPT ;  /* 0x000000371800728c */ /* 0x000fe4000bf64070 */
[----:B------:R-:W-:Y:S02]  /*1280*/  @UP4 UIADD3 UR41, UR41, 0x1, URZ ;  /* 0x0000000129294890 */ /* 0x000fe4000fffe03f */
[----:B------:R-:W-:Y:S01]  /*1290*/  UISETP.GE.U32.AND UP4, UPT, UR53, UR24, UPT ;  /* 0x000000183500728c */ /* 0x000fe2000bf86070 */
[----:B------:R-:W-:Y:S01]  /*12a0*/  HADD2.F32 R70, -RZ, R54.H1_H1 ;  /* 0x30000036ff467230 */ /* 0x000fe20000004100 */
[----:B------:R-:W-:Y:S01]  /*12b0*/  FADD R80, R80, R39 ;  /* 0x0000002750507221 */ /* 0x000fe20000000000 */
[--C-:B------:R-:W-:Y:S01]  /*12c0*/  HADD2.F32 R68, -RZ, R55.reuse.H1_H1 ;  /* 0x30000037ff447230 */ /* 0x100fe20000004100 */
[----:B------:R-:W-:Y:S01]  /*12d0*/  UIADD3 UR34, -UR33, URZ, URZ ;  /* 0x0000003f21227290 */ /* 0x000fe2000fffe13f */
[----:B------:R-:W-:Y:S01]  /*12e0*/  HADD2.F32 R67, -RZ, R55.H0_H0 ;  /* 0x20000037ff437230 */ /* 0x000fe20000004100 */
[----:B------:R-:W-:-:S02]  /*12f0*/  @!UP5 UIADD3 UR38, UR38, 0x1, URZ ;  /* 0x000000012626d890 */ /* 0x000fc4000fffe03f */
[----:B------:R-:W-:Y:S01]  /*1300*/  @!UP6 UIADD3 UR56, UR56, -UR24, URZ ;  /* 0x800000183838e290 */ /* 0x000fe2000fffe03f */
[----:B------:R-:W-:Y:S01]  /*1310*/  FFMA R39, R81, 0.125, R80 ;  /* 0x3e00000051277823 */ /* 0x000fe20000000050 */
[----:B------:R-:W-:Y:S01]  /*1320*/  UIMAD.WIDE.U32 UR28, UR48, UR58, URZ ;  /* 0x0000003a301c72a5 */ /* 0x000fe2000f8e003f */
[--C-:B------:R-:W-:Y:S01]  /*1330*/  FADD R70, R70, R29.reuse ;  /* 0x0000001d46467221 */ /* 0x100fe20000000000 */
[----:B------:R-:W-:Y:S01]  /*1340*/  UIMAD.WIDE.U32 UR60, UR48, UR59, URZ ;  /* 0x0000003b303c72a5 */ /* 0x000fe2000f8e003f */
[----:B------:R-:W-:Y:S01]  /*1350*/  FADD R90, R86, R29 ;  /* 0x0000001d565a7221 */ /* 0x000fe20000000000 */
[----:B------:R-:W-:Y:S01]  /*1360*/  UIMAD UR57, UR24, UR34, UR57 ;  /* 0x00000022183972a4 */ /* 0x000fe2000f8e0239 */
[--C-:B------:R-:W-:Y:S01]  /*1370*/  HADD2.F32 R79, -RZ, R18.reuse.H0_H0 ;  /* 0x20000012ff4f7230 */ /* 0x100fe20000004100 */
[----:B------:R-:W-:Y:S01]  /*1380*/  FADD R29, R68, R31 ;  /* 0x0000001f441d7221 */ /* 0x000fe20000000000 */
[----:B------:R-:W-:Y:S01]  /*1390*/  HADD2.F32 R81, -RZ, R18.H1_H1 ;  /* 0x30000012ff517230 */ /* 0x000fe20000004100 */
[----:B------:R-:W-:Y:S01]  /*13a0*/  @!UP3 UIADD3 UR55, UR55, -UR24, URZ ;  /* 0x800000183737b290 */ /* 0x000fe2000fffe03f */
[----:B------:R-:W-:Y:S01]  /*13b0*/  HADD2.F32 R20, -RZ, R20.H1_H1 ;  /* 0x30000014ff147230 */ /* 0x000fe20000004100 */
[----:B------:R-:W-:Y:S01]  /*13c0*/  @UP2 UIADD3 UR38, UR38, 0x1, URZ ;  /* 0x0000000126262890 */ /* 0x000fe2000fffe03f */
[--C-:B------:R-:W-:Y:S01]  /*13d0*/  FADD R80, R67, R30.reuse ;  /* 0x0000001e43507221 */ /* 0x100fe20000000000 */
[----:B------:R-:W-:Y:S01]  /*13e0*/  UISETP.GE.U32.AND UP2, UPT, UR56, UR24, UPT ;  /* 0x000000183800728c */ /* 0x000fe2000bf46070 */
[----:B------:R-:W-:Y:S01]  /*13f0*/  HADD2.F32 R54, -RZ, R33.H1_H1 ;  /* 0x30000021ff367230 */ /* 0x000fe20000004100 */
[----:B------:R-:W-:Y:S01]  /*1400*/  @UP4 UIADD3 UR39, UR39, 0x1, URZ ;  /* 0x0000000127274890 */ /* 0x000fe2000fffe03f */
[----:B------:R-:W-:Y:S01]  /*1410*/  FADD R91, R91, R30 ;  /* 0x0000001e5b5b7221 */ /* 0x000fe20000000000 */
[----:B------:R-:W-:Y:S01]  /*1420*/  UISETP.GE.U32.AND UP4, UPT, UR55, UR24, UPT ;  /* 0x000000183700728c */ /* 0x000fe2000bf86070 */
[----:B------:R-:W-:Y:S01]  /*1430*/  FFMA R64, R64, 0.125, R29 ;  /* 0x3e00000040407823 */ /* 0x000fe2000000001d */
[----:B------:R-:W-:Y:S01]  /*1440*/  UISETP.GT.U32.AND UP5, UPT, UR24, UR57, UPT ;  /* 0x000000391800728c */ /* 0x000fe2000bfa4070 */
[----:B------:R-:W-:Y:S01]  /*1450*/  HADD2.F32 R16, -RZ, R16.H1_H1 ;  /* 0x30000010ff107230 */ /* 0x000fe20000004100 */
[----:B------:R-:W-:Y:S01]  /*1460*/  UIADD3 UR60, -UR27, URZ, URZ ;  /* 0x0000003f1b3c7290 */ /* 0x000fe2000fffe13f */
[----:B------:R-:W-:Y:S01]  /*1470*/  FFMA R71, R71, 0.125, R78 ;  /* 0x3e00000047477823 */ /* 0x000fe2000000004e */
[----:B------:R-:W-:Y:S01]  /*1480*/  FFMA R65, R65, 0.125, R80 ;  /* 0x3e00000041417823 */ /* 0x000fe20000000050 */
[----:B------:R-:W-:Y:S01]  /*1490*/  FFMA R29, R79, 0.125, R88 ;  /* 0x3e0000004f1d7823 */ /* 0x000fe20000000058 */
[----:B------:R-:W-:Y:S01]  /*14a0*/  FFMA R30, R81, 0.125, R90 ;  /* 0x3e000000511e7823 */ /* 0x000fe2000000005a */
[----:B------:R-:W-:Y:S01]  /*14b0*/  UMOV UR28, UR61 ;  /* 0x0000003d001c7c82 */ /* 0x000fe20008000000 */
[----:B------:R-:W-:Y:S01]  /*14c0*/  FADD R85, R20, R37 ;  /* 0x0000002514557221 */ /* 0x000fe20000000000 */
[----:B------:R-:W-:-:S02]  /*14d0*/  HADD2.F32 R78, -RZ, R4.H0_H0 ;  /* 0x20000004ff4e7230 */ /* 0x000fc40000004100 */
[----:B------:R-:W-:Y:S01]  /*14e0*/  HADD2.F32 R79, -RZ, R4.H1_H1 ;  /* 0x30000004ff4f7230 */ /* 0x000fe20000004100 */
[----:B0-----:R-:W-:Y:S01]  /*14f0*/  FADD R4, R12, R53 ;  /* 0x000000350c047221 */ /* 0x001fe20000000000 */
[--C-:B------:R-:W-:Y:S02]  /*1500*/  HADD2.F32 R80, -RZ, R5.reuse.H0_H0 ;  /* 0x20000005ff507230 */ /* 0x100fe40000004100 */
[----:B------:R-:W-:Y:S01]  /*1510*/  HADD2.F32 R81, -RZ, R5.H1_H1 ;  /* 0x30000005ff517230 */ /* 0x000fe20000004100 */
[----:B------:R-:W-:Y:S01]  /*1520*/  FADD R5, R54, R15 ;  /* 0x0000000f36057221 */ /* 0x000fe20000000000 */
[----:B------:R-:W-:Y:S02]  /*1530*/  UIADD3 UR35, -UR29, URZ, URZ ;  /* 0x0000003f1d237290 */ /* 0x000fe4000fffe13f */
[----:B------:R-:W-:Y:S02]  /*1540*/  UIADD3 UR34, -UR28, URZ, URZ ;  /* 0x0000003f1c227290 */ /* 0x000fe4000fffe13f */
[----:B------:R-:W-:Y:S01]  /*1550*/  @!UP6 UIADD3 UR36, UR36, 0x1, URZ ;  /* 0x000000012424e890 */ /* 0x000fe2000fffe03f */
[----:B------:R-:W-:Y:S01]  /*1560*/  FFMA R18, R16, 0.125, R85 ;  /* 0x3e00000010127823 */ /* 0x000fe20000000055 */
[----:B------:R-:W-:Y:S01]  /*1570*/  UIMAD UR13, UR24, UR60, UR13 ;  /* 0x0000003c180d72a4 */ /* 0x000fe2000f8e020d */
[----:B------:R-:W-:Y:S01]  /*1580*/  FFMA R16, R75, 0.125, R82 ;  /* 0x3e0000004b107823 */ /* 0x000fe20000000052 */
[----:B------:R-:W-:Y:S01]  /*1590*/  FFMA R69, R69, 0.125, R70 ;  /* 0x3e00000045457823 */ /* 0x000fe20000000046 */
[----:B------:R-:W-:Y:S01]  /*15a0*/  @!UP3 UIADD3 UR37, UR37, 0x1, URZ ;  /* 0x000000012525b890 */ /* 0x000fe2000fffe03f */
[--C-:B------:R-:W-:Y:S01]  /*15b0*/  HADD2.F32 R67, -RZ, R6.reuse.H0_H0 ;  /* 0x20000006ff437230 */ /* 0x100fe20000004100 */
[----:B------:R-:W-:Y:S01]  /*15c0*/  UIMAD UR58, UR24, UR35, UR58 ;  /* 0x00000023183a72a4 */ /* 0x000fe2000f8e023a */
[----:B------:R-:W-:Y:S01]  /*15d0*/  HADD2.F32 R70, -RZ, R6.H1_H1 ;  /* 0x30000006ff467230 */ /* 0x000fe20000004100 */
[----:B------:R-:W-:Y:S01]  /*15e0*/  UIMAD UR59, UR24, UR34, UR59 ;  /* 0x00000022183b72a4 */ /* 0x000fe2000f8e023b */
[--C-:B------:R-:W-:Y:S01]  /*15f0*/  HADD2.F32 R68, -RZ, R7.reuse.H0_H0 ;  /* 0x20000007ff447230 */ /* 0x100fe20000004100 */
[----:B------:R-:W-:Y:S01]  /*1600*/  @UP2 UIADD3 UR36, UR36, 0x1, URZ ;  /* 0x0000000124242890 */ /* 0x000fe2000fffe03f */
[----:B------:R-:W-:Y:S01]  /*1610*/  HADD2.F32 R75, -RZ, R7.H1_H1 ;  /* 0x30000007ff4b7230 */ /* 0x000fe20000004100 */
[----:B------:R-:W-:Y:S01]  /*1620*/  FFMA R59, R59, 0.125, R4 ;  /* 0x3e0000003b3b7823 */ /* 0x000fe20000000004 */
[----:B------:R-:W-:Y:S01]  /*1630*/  FFMA R62, R62, 0.125, R5 ;  /* 0x3e0000003e3e7823 */ /* 0x000fe20000000005 */
[----:B------:R-:W-:Y:S01]  /*1640*/  UISETP.GT.U32.AND UP2, UPT, UR24, UR13, UPT ;  /* 0x0000000d1800728c */ /* 0x000fe2000bf44070 */
[----:B------:R-:W0:Y:S01]  /*1650*/  LDS.128 R4, [R49.X4+0x10] ;  /* 0x0000100031047984 */ /* 0x000e220000004c00 */
[----:B------:R-:W-:-:S02]  /*1660*/  @!UP5 UIADD3 UR57, UR57, -UR24, URZ ;  /* 0x800000183939d290 */ /* 0x000fc4000fffe03f */
[----:B------:R-:W-:Y:S02]  /*1670*/  @UP4 UIADD3 UR37, UR37, 0x1, URZ ;  /* 0x0000000125254890 */ /* 0x000fe4000fffe03f */
[----:B------:R-:W-:Y:S02]  /*1680*/  UISETP.GT.U32.AND UP4, UPT, UR24, UR58, UPT ;  /* 0x0000003a1800728c */ /* 0x000fe4000bf84070 */
[----:B------:R-:W-:Y:S02]  /*1690*/  UISETP.GT.U32.AND UP6, UPT, UR24, UR59, UPT ;  /* 0x0000003b1800728c */ /* 0x000fe4000bfc4070 */
[----:B---3--:R-:W-:Y:S02]  /*16a0*/  UIMAD.WIDE.U32 UR34, UR48, UR25, URZ ;  /* 0x00000019302272a5 */ /* 0x008fe4000f8e003f */
[----:B------:R-:W-:Y:S02]  /*16b0*/  UISETP.GE.U32.AND UP3, UPT, UR57, UR24, UPT ;  /* 0x000000183900728c */ /* 0x000fe4000bf66070 */
[----:B------:R-:W-:-:S02]  /*16c0*/  UIADD3 UR61, -UR26, URZ, URZ ;  /* 0x0000003f1a3d7290 */ /* 0x000fc4000fffe13f */
[----:B------:R-:W-:Y:S02]  /*16d0*/  @!UP2 UIADD3 UR13, UR13, -UR24, URZ ;  /* 0x800000180d0da290 */ /* 0x000fe4000fffe03f */
[----:B------:R-:W-:Y:S02]  /*16e0*/  UMOV UR34, UR35 ;  /* 0x0000002300227c82 */ /* 0x000fe40008000000 */
[----:B------:R-:W-:Y:S02]  /*16f0*/  @!UP5 UIADD3 UR33, UR33, 0x1, URZ ;  /* 0x000000012121d890 */ /* 0x000fe4000fffe03f */
[----:B------:R-:W-:Y:S02]  /*1700*/  UIADD3 UR35, -UR34, URZ, URZ ;  /* 0x0000003f22237290 */ /* 0x000fe4000fffe13f */
[----:B------:R-:W-:Y:S02]  /*1710*/  UIMAD UR14, UR24, UR61, UR14 ;  /* 0x0000003d180e72a4 */ /* 0x000fe4000f8e020e */
[----:B------:R-:W-:-:S02]  /*1720*/  @!UP4 UIADD3 UR58, UR58, -UR24, URZ ;  /* 0x800000183a3ac290 */ /* 0x000fc4000fffe03f */
[----:B------:R-:W-:Y:S02]  /*1730*/  @!UP6 UIADD3 UR59, UR59, -UR24, URZ ;  /* 0x800000183b3be290 */ /* 0x000fe4000fffe03f */
[----:B------:R-:W-:Y:S02]  /*1740*/  @!UP4 UIADD3 UR29, UR29, 0x1, URZ ;  /* 0x000000011d1dc890 */ /* 0x000fe4000fffe03f */
[----:B-----5:R-:W-:Y:S02]  /*1750*/  UIMAD.WIDE.U32 UR60, UR48, UR23, URZ ;  /* 0x00000017303c72a5 */ /* 0x020fe4000f8e003f */
[----:B------:R-:W-:Y:S02]  /*1760*/  UISETP.GE.U32.AND UP4, UPT, UR13, UR24, UPT ;  /* 0x000000180d00728c */ /* 0x000fe4000bf86070 */
[----:B------:R-:W-:Y:S02]  /*1770*/  @UP3 UIADD3 UR33, UR33, 0x1, URZ ;  /* 0x0000000121213890 */ /* 0x000fe4000fffe03f */
[----:B------:R-:W-:-:S02]  /*1780*/  UIMAD UR25, UR24, UR35, UR25 ;  /* 0x00000023181972a4 */ /* 0x000fc4000f8e0219 */
[----:B------:R-:W-:Y:S02]  /*1790*/  UISETP.GE.U32.AND UP3, UPT, UR59, UR24, UPT ;  /* 0x000000183b00728c */ /* 0x000fe4000bf66070 */
[----:B------:R-:W-:Y:S02]  /*17a0*/  UIADD3 UR35, -UR61, URZ, URZ ;  /* 0x0000003f3d237290 */ /* 0x000fe4000fffe13f */
[----:B------:R-:W-:Y:S02]  /*17b0*/  @!UP2 UIADD3 UR27, UR27, 0x1, URZ ;  /* 0x000000011b1ba890 */ /* 0x000fe4000fffe03f */
[----:B------:R-:W-:Y:S02]  /*17c0*/  UIMAD UR23, UR24, UR35, UR23 ;  /* 0x00000023181772a4 */ /* 0x000fe4000f8e0217 */
[----:B------:R-:W-:Y:S02]  /*17d0*/  UISETP.GE.U32.AND UP5, UPT, UR58, UR24, UPT ;  /* 0x000000183a00728c */ /* 0x000fe4000bfa6070 */
[----:B------:R-:W-:-:S02]  /*17e0*/  @!UP6 UIADD3 UR28, UR28, 0x1, URZ ;  /* 0x000000011c1ce890 */ /* 0x000fc4000fffe03f */
[----:B------:R-:W-:Y:S02]  /*17f0*/  @UP4 UIADD3 UR27, UR27, 0x1, URZ ;  /* 0x000000011b1b4890 */ /* 0x000fe4000fffe03f */
[----:B------:R-:W-:Y:S02]  /*1800*/  UISETP.GT.U32.AND UP4, UPT, UR24, UR23, UPT ;  /* 0x000000171800728c */ /* 0x000fe4000bf84070 */
[----:B------:R-:W-:Y:S02]  /*1810*/  @UP3 UIADD3 UR28, UR28, 0x1, URZ ;  /* 0x000000011c1c3890 */ /* 0x000fe4000fffe03f */
[----:B------:R-:W-:Y:S01]  /*1820*/  UISETP.GT.U32.AND UP3, UPT, UR24, UR25, UPT ;  /* 0x000000191800728c */ /* 0x000fe2000bf64070 */
[----:B------:R-:W-:Y:S01]  /*1830*/  HADD2.F32 R55, -RZ, R33.H0_H0 ;  /* 0x20000021ff377230 */ /* 0x000fe20000004100 */
[----:B------:R-:W-:Y:S01]  /*1840*/  FADD R52, R52, R13 ;  /* 0x0000000d34347221 */ /* 0x000fe20000000000 */
[--C-:B------:R-:W-:Y:S01]  /*1850*/  HADD2.F32 R33, -RZ, R34.reuse.H0_H0 ;  /* 0x20000022ff217230 */ /* 0x100fe20000004100 */
[----:B------:R-:W-:Y:S01]  /*1860*/  @UP5 UIADD3 UR29, UR29, 0x1, URZ ;  /* 0x000000011d1d5890 */ /* 0x000fe2000fffe03f */
[----:B------:R-:W-:Y:S01]  /*1870*/  HADD2.F32 R34, -RZ, R34.H1_H1 ;  /* 0x30000022ff227230 */ /* 0x000fe20000004100 */
[----:B------:R-:W-:Y:S01]  /*1880*/  UISETP.GT.U32.AND UP5, UPT, UR24, UR14, UPT ;  /* 0x0000000e1800728c */ /* 0x000fe2000bfa4070 */
[--C-:B------:R-:W-:Y:S01]  /*1890*/  HADD2.F32 R20, -RZ, R24.reuse.H0_H0 ;  /* 0x20000018ff147230 */ /* 0x100fe20000004100 */
[----:B------:R-:W-:Y:S01]  /*18a0*/  @!UP4 UIADD3 UR23, UR23, -UR24, URZ ;  /* 0x800000181717c290 */ /* 0x000fe2000fffe03f */
[----:B------:R-:W-:Y:S01]  /*18b0*/  HADD2.F32 R36, -RZ, R24.H1_H1 ;  /* 0x30000018ff247230 */ /* 0x000fe20000004100 */
[----:B------:R-:W-:Y:S01]  /*18c0*/  FADD R83, R12, R83 ;  /* 0x000000530c537221 */ /* 0x000fe20000000000 */
[----:B------:R-:W-:Y:S01]  /*18d0*/  FADD R84, R84, R13 ;  /* 0x0000000d54547221 */ /* 0x000fe20000000000 */
[--C-:B------:R-:W-:Y:S01]  /*18e0*/  FADD R55, R55, R14.reuse ;  /* 0x0000000e37377221 */ /* 0x100fe20000000000 */
[----:B------:R-:W-:Y:S01]  /*18f0*/  FADD R77, R77, R14 ;  /* 0x0000000e4d4d7221 */ /* 0x000fe20000000000 */
[----:B------:R-:W-:Y:S01]  /*1900*/  FADD R76, R76, R15 ;  /* 0x0000000f4c4c7221 */ /* 0x000fe20000000000 */
[----:B------:R-:W-:Y:S01]  /*1910*/  FFMA R61, R61, 0.125, R52 ;  /* 0x3e0000003d3d7823 */ /* 0x000fe20000000034 */
[C---:B0-----:R-:W-:Y:S01]  /*1920*/  FADD R12, R4.reuse, R33 ;  /* 0x00000021040c7221 */ /* 0x041fe20000000000 */
[----:B------:R-:W-:Y:S01]  /*1930*/  FADD R14, R4, R73 ;  /* 0x00000049040e7221 */ /* 0x000fe20000000000 */
[--C-:B------:R-:W-:Y:S01]  /*1940*/  FADD R13, R34, R5.reuse ;  /* 0x00000005220d7221 */ /* 0x100fe20000000000 */
[----:B------:R-:W-:Y:S01]  /*1950*/  FADD R15, R72, R5 ;  /* 0x00000005480f7221 */ /* 0x000fe20000000000 */
[----:B------:R-:W-:Y:S01]  /*1960*/  @!UP3 UIADD3 UR25, UR25, -UR24, URZ ;  /* 0x800000181919b290 */ /* 0x000fe2000fffe03f */
[----:B------:R-:W-:Y:S01]  /*1970*/  FADD R4, R51, R6 ;  /* 0x0000000633047221 */ /* 0x000fe20000000000 */
[----:B------:R-:W-:Y:S01]  /*1980*/  @!UP3 UIADD3 UR34, UR34, 0x1, URZ ;  /* 0x000000012222b890 */ /* 0x000fe2000fffe03f */
[----:B------:R-:W-:Y:S01]  /*1990*/  FADD R5, R32, R7 ;  /* 0x0000000720057221 */ /* 0x000fe20000000000 */
[--C-:B------:R-:W-:Y:S01]  /*19a0*/  HADD2.F32 R37, -RZ, R26.reuse.H0_H0 ;  /* 0x2000001aff257230 */ /* 0x100fe20000004100 */
[----:B------:R-:W-:Y:S01]  /*19b0*/  UISETP.GE.U32.AND UP3, UPT, UR23, UR24, UPT ;  /* 0x000000181700728c */ /* 0x000fe2000bf66070 */
[----:B------:R-:W-:Y:S01]  /*19c0*/  HADD2.F32 R38, -RZ, R26.H1_H1 ;  /* 0x3000001aff267230 */ /* 0x000fe20000004100 */
[----:B------:R-:W-:Y:S01]  /*19d0*/  FADD R20, R20, R59 ;  /* 0x0000003b14147221 */ /* 0x000fe20000000000 */
[----:B------:R-:W-:Y:S01]  /*19e0*/  HADD2.F32 R24, -RZ, R25.H0_H0 ;  /* 0x20000019ff187230 */ /* 0x000fe20000004100 */
[----:B------:R-:W-:Y:S01]  /*19f0*/  FADD R61, R36, R61 ;  /* 0x0000003d243d7221 */ /* 0x000fe20000000000 */
[----:B------:R-:W-:Y:S01]  /*1a00*/  HADD2.F32 R26, -RZ, R27.H0_H0 ;  /* 0x2000001bff1a7230 */ /* 0x000fe20000004100 */
[----:B------:R-:W-:Y:S01]  /*1a10*/  FFMA R55, R60, 0.125, R55 ;  /* 0x3e0000003c377823 */ /* 0x000fe20000000037 */
[----:B------:R-:W-:Y:S01]  /*1a20*/  HADD2.F32 R25, -RZ, R25.H1_H1 ;  /* 0x30000019ff197230 */ /* 0x000fe20000004100 */
[----:B------:R-:W-:Y:S01]  /*1a30*/  FFMA R12, R35, 0.125, R12 ;  /* 0x3e000000230c7823 */ /* 0x000fe2000000000c */
[----:B------:R-:W-:Y:S01]  /*1a40*/  HADD2.F32 R27, -RZ, R27.H1_H1 ;  /* 0x3000001bff1b7230 */ /* 0x000fe20000004100 */
[----:B------:R-:W-:Y:S01]  /*1a50*/  FFMA R13, R56, 0.125, R13 ;  /* 0x3e000000380d7823 */ /* 0x000fe2000000000d */
[----:B------:R-:W-:Y:S01]  /*1a60*/  FFMA R57, R57, 0.125, R4 ;  /* 0x3e00000039397823 */ /* 0x000fe20000000004 */
[----:B------:R-:W-:Y:S01]  /*1a70*/  FFMA R58, R58, 0.125, R5 ;  /* 0x3e0000003a3a7823 */ /* 0x000fe20000000005 */
[----:B------:R-:W-:Y:S01]  /*1a80*/  @!UP5 UIADD3 UR14, UR14, -UR24, URZ ;  /* 0x800000180e0ed290 */ /* 0x000fe2000fffe03f */
[----:B------:R-:W-:Y:S01]  /*1a90*/  FADD R20, R21, R20 ;  /* 0x0000001415147221 */ /* 0x000fe20000000000 */
[----:B------:R-:W-:Y:S01]  /*1aa0*/  FADD R61, R22, R61 ;  /* 0x0000003d163d7221 */ /* 0x000fe20000000000 */
[----:B------:R-:W-:Y:S01]  /*1ab0*/  @!UP5 UIADD3 UR26, UR26, 0x1, URZ ;  /* 0x000000011a1ad890 */ /* 0x000fe2000fffe03f */
[----:B------:R-:W-:Y:S01]  /*1ac0*/  FADD R24, R24, R55 ;  /* 0x0000003718187221 */ /* 0x000fe20000000000 */
[----:B------:R-:W-:Y:S01]  /*1ad0*/  UISETP.GE.U32.AND UP5, UPT, UR25, UR24, UPT ;  /* 0x000000181900728c */ /* 0x000fe2000bfa6070 */
[----:B------:R-:W-:Y:S01]  /*1ae0*/  FADD R62, R25, R62 ;  /* 0x0000003e193e7221 */ /* 0x000fe20000000000 */
[----:B------:R-:W-:Y:S01]  /*1af0*/  @!UP4 UIADD3 UR61, UR61, 0x1, URZ ;  /* 0x000000013d3dc890 */ /* 0x000fe2000fffe03f */
[----:B------:R-:W-:Y:S01]  /*1b00*/  FADD R12, R37, R12 ;  /* 0x0000000c250c7221 */ /* 0x000fe20000000000 */
[----:B------:R-:W-:Y:S01]  /*1b10*/  FADD R38, R38, R13 ;  /* 0x0000000d26267221 */ /* 0x000fe20000000000 */
[----:B------:R-:W-:Y:S01]  /*1b20*/  FADD R26, R26, R57 ;  /* 0x000000391a1a7221 */ /* 0x000fe20000000000 */
[----:B------:R-:W-:Y:S01]  /*1b30*/  FADD R27, R27, R58 ;  /* 0x0000003a1b1b7221 */ /* 0x000fe20000000000 */
[----:B------:R-:W-:Y:S01]  /*1b40*/  ULOP3.LUT UR49, UR22, UR32, URZ, 0x3c, !UPT ;  /* 0x0000002016317292 */ /* 0x000fe2000f8e3c3f */
[--C-:B------:R-:W-:Y:S01]  /*1b50*/  HADD2.F32 R85, -RZ, R8.reuse.H1_H1 ;  /* 0x30000008ff557230 */ /* 0x100fe20000004100 */
[----:B------:R-:W-:Y:S01]  /*1b60*/  UIADD3 UR48, -UR47, URZ, URZ ;  /* 0x0000003f2f307290 */ /* 0x000fe2000fffe13f */
[----:B------:R-:W-:Y:S01]  /*1b70*/  IMAD R50, R50, 0x101, R49 ;  /* 0x0000010132327824 */ /* 0x000fe200078e0231 */
[----:B------:R-:W-:Y:S01]  /*1b80*/  UISETP.GE.U32.AND UP2, UPT, UR14, UR24, UPT ;  /* 0x000000180e00728c */ /* 0x000fe2000bf46070 */
[----:B------:R-:W-:Y:S01]  /*1b90*/  F2FP.F16.F32.PACK_AB R20, R61, R20 ;  /* 0x000000143d14723e */ /* 0x000fe200000000ff */
[----:B------:R-:W-:Y:S01]  /*1ba0*/  FADD R23, R23, R24 ;  /* 0x0000001817177221 */ /* 0x000fe20000000000 */
[----:B------:R-:W-:Y:S01]  /*1bb0*/  FADD R62, R39, R62 ;  /* 0x0000003e273e7221 */ /* 0x000fe20000000000 */
[----:B------:R-:W-:Y:S01]  /*1bc0*/  @UP3 UIADD3 UR61, UR61, 0x1, URZ ;  /* 0x000000013d3d3890 */ /* 0x000fe2000fffe03f */
[----:B------:R-:W-:Y:S01]  /*1bd0*/  FADD R12, R71, R12 ;  /* 0x0000000c470c7221 */ /* 0x000fe20000000000 */
[----:B------:R-:W-:Y:S01]  /*1be0*/  FADD R69, R69, R38 ;  /* 0x0000002645457221 */ /* 0x000fe20000000000 */
[----:B------:R-:W-:Y:S01]  /*1bf0*/  FADD R26, R65, R26 ;  /* 0x0000001a411a7221 */ /* 0x000fe20000000000 */
[----:B------:R-:W-:Y:S01]  /*1c00*/  FADD R27, R64, R27 ;  /* 0x0000001b401b7221 */ /* 0x000fe20000000000 */
[----:B--2---:R-:W-:Y:S01]  /*1c10*/  ULOP3.LUT UR35, UR5, UR32, URZ, 0x3c, !UPT ;  /* 0x0000002005237292 */ /* 0x004fe2000f8e3c3f */
[----:B------:R-:W-:Y:S01]  /*1c20*/  FFMA R84, R85, 0.125, R84 ;  /* 0x3e00000055547823 */ /* 0x000fe20000000054 */
[----:B------:R-:W-:Y:S01]  /*1c30*/  UISETP.GE.AND UP3, UPT, UR49, URZ, UPT ;  /* 0x0000003f3100728c */ /* 0x000fe2000bf66270 */
[----:B------:R-:W-:Y:S01]  /*1c40*/  SHF.L.U32 R50, R50, 0x1, RZ ;  /* 0x0000000132327819 */ /* 0x000fe200000006ff */
[----:B------:R-:W-:Y:S01]  /*1c50*/  UIMAD UR45, UR24, UR48, UR45 ;  /* 0x00000030182d72a4 */ /* 0x000fe2000f8e022d */
[----:B------:R-:W-:Y:S01]  /*1c60*/  PRMT R25, R20, 0x7632, R25 ;  /* 0x0000763214197816 */ /* 0x000fe20000000019 */
[----:B----4-:R-:W-:Y:S01]  /*1c70*/  ULOP3.LUT UR48, UR4, UR32, URZ, 0x3c, !UPT ;  /* 0x0000002004307292 */ /* 0x010fe2000f8e3c3f */
[----:B------:R-:W-:Y:S01]  /*1c80*/  F2FP.F16.F32.PACK_AB R23, R62, R23 ;  /* 0x000000173e17723e */ /* 0x000fe200000000ff */
[----:B------:R-:W-:Y:S01]  /*1c90*/  UISETP.GE.AND UP6, UPT, UR35, URZ, UPT ;  /* 0x0000003f2300728c */ /* 0x000fe2000bfc6270 */
[----:B------:R-:W-:Y:S01]  /*1ca0*/  F2FP.F16.F32.PACK_AB R12, R69, R12 ;  /* 0x0000000c450c723e */ /* 0x000fe200000000ff */
[--C-:B------:R-:W-:Y:S01]  /*1cb0*/  HADD2.F32 R86, -RZ, R9.reuse.H0_H0 ;  /* 0x20000009ff567230 */ /* 0x100fe20000004100 */
[----:B------:R-:W-:Y:S01]  /*1cc0*/  F2FP.F16.F32.PACK_AB R26, R27, R26 ;  /* 0x0000001a1b1a723e */ /* 0x000fe200000000ff */
[----:B------:R-:W-:Y:S01]  /*1cd0*/  HADD2.F32 R87, -RZ, R9.H1_H1 ;  /* 0x30000009ff577230 */ /* 0x000fe20000004100 */
[----:B------:R-:W-:Y:S01]  /*1ce0*/  FADD R79, R79, R84 ;  /* 0x000000544f4f7221 */ /* 0x000fe20000000000 */
[----:B------:R-:W-:Y:S01]  /*1cf0*/  @UP5 UIADD3 UR34, UR34, 0x1, URZ ;  /* 0x0000000122225890 */ /* 0x000fe2000fffe03f */
[----:B------:R-:W-:Y:S06]  /*1d00*/  BAR.SYNC 0x0 ;  /* 0x0000000000007b1d */ /* 0x000fec0000000000 */
[----:B------:R-:W-:Y:S01]  /*1d10*/  UISETP.GE.AND UP5, UPT, UR48, URZ, UPT ;  /* 0x0000003f3000728c */ /* 0x000fe2000bfa6270 */
[----:B------:R-:W-:Y:S01]  /*1d20*/  HADD2.F32 R82, -RZ, R8.H0_H0 ;  /* 0x20000008ff527230 */ /* 0x000fe20000004100 */
[----:B------:R0:W-:Y:S01]  /*1d30*/  STS.U16 [R50+0x2], R25 ;  /* 0x0000021932007388 */ /* 0x0001e20000000400 */
[----:B------:R-:W-:Y:S01]  /*1d40*/  ULOP3.LUT UR55, UR17, UR32, URZ, 0x3c, !UPT ;  /* 0x0000002011377292 */ /* 0x000fe2000f8e3c3f */
[--C-:B------:R-:W-:Y:S01]  /*1d50*/  HADD2.F32 R8, -RZ, R11.reuse.H0_H0 ;  /* 0x2000000bff087230 */ /* 0x100fe20000004100 */
[----:B------:R-:W-:Y:S01]  /*1d60*/  @UP2 UIADD3 UR26, UR26, 0x1, URZ ;  /* 0x000000011a1a2890 */ /* 0x000fe2000fffe03f */
[----:B------:R-:W-:Y:S01]  /*1d70*/  PRMT R4, R23, 0x7632, R4 ;  /* 0x0000763217047816 */ /* 0x000fe20000000004 */
[----:B------:R-:W-:Y:S01]  /*1d80*/  HADD2.F32 R11, -RZ, R11.H1_H1 ;  /* 0x3000000bff0b7230 */ /* 0x000fe20000004100 */
[----:B------:R-:W-:Y:S01]  /*1d90*/  PRMT R5, R26, 0x7632, R5 ;  /* 0x000076321a057816 */ /* 0x000fe20000000005 */
[----:B------:R-:W-:Y:S01]  /*1da0*/  UISETP.GT.U32.AND UP2, UPT, UR24, UR45, UPT ;  /* 0x0000002d1800728c */ /* 0x000fe2000bf44070 */
[----:B------:R-:W-:Y:S01]  /*1db0*/  FADD R79, R18, R79 ;  /* 0x0000004f124f7221 */ /* 0x000fe20000000000 */
[----:B0-----:R-:W-:Y:S01]  /*1dc0*/  PRMT R25, R12, 0x7632, R25 ;  /* 0x000076320c197816 */ /* 0x001fe20000000019 */
[----:B------:R-:W-:Y:S01]  /*1dd0*/  FFMA R77, R86, 0.125, R77 ;  /* 0x3e000000564d7823 */ /* 0x000fe2000000004d */
[----:B------:R-:W-:Y:S01]  /*1de0*/  FFMA R76, R87, 0.125, R76 ;  /* 0x3e000000574c7823 */ /* 0x000fe2000000004c */
[----:B------:R-:W-:Y:S01]  /*1df0*/  FADD R28, R28, R7 ;  /* 0x000000071c1c7221 */ /* 0x000fe20000000000 */
[----:B------:R-:W-:Y:S01]  /*1e00*/  SHF.L.U32 R18, R2, 0x1, RZ ;  /* 0x0000000102127819 */ /* 0x000fe200000006ff */
[----:B------:R-:W-:Y:S01]  /*1e10*/  @!UP3 UIADD3 UR40, -UR40, URZ, URZ ;  /* 0x0000003f2828b290 */ /* 0x000fe2000fffe13f */
[--C-:B------:R-:W-:Y:S01]  /*1e20*/  HADD2.F32 R9, -RZ, R10.reuse.H0_H0 ;  /* 0x2000000aff097230 */ /* 0x100fe20000004100 */
[----:B------:R-:W-:Y:S01]  /*1e30*/  ULOP3.LUT UR53, UR15, UR32, URZ, 0x3c, !UPT ;  /* 0x000000200f357292 */ /* 0x000fe2000f8e3c3f */
[----:B------:R-:W-:Y:S01]  /*1e40*/  STS.U16 [R50], R20 ;  /* 0x0000001432007388 */ /* 0x000fe20000000400 */
[----:B------:R-:W-:Y:S01]  /*1e50*/  UISETP.GE.AND UP3, UPT, UR55, URZ, UPT ;  /* 0x0000003f3700728c */ /* 0x000fe2000bf66270 */
[----:B------:R-:W-:Y:S01]  /*1e60*/  HADD2.F32 R10, -RZ, R10.H1_H1 ;  /* 0x3000000aff0a7230 */ /* 0x000fe20000004100 */
[----:B------:R-:W-:Y:S01]  /*1e70*/  ULOP3.LUT UR54, UR16, UR32, URZ, 0x3c, !UPT ;  /* 0x0000002010367292 */ /* 0x000fe2000f8e3c3f */
[----:B------:R-:W-:Y:S01]  /*1e80*/  STS.U16 [R50+0x4], R23 ;  /* 0x0000041732007388 */ /* 0x000fe20000000400 */
[----:B------:R-:W-:Y:S01]  /*1e90*/  FADD R80, R80, R77 ;  /* 0x0000004d50507221 */ /* 0x000fe20000000000 */
[----:B------:R-:W-:Y:S01]  /*1ea0*/  FADD R81, R81, R76 ;  /* 0x0000004c51517221 */ /* 0x000fe20000000000 */
[----:B------:R-:W-:Y:S01]  /*1eb0*/  FFMA R28, R11, 0.125, R28 ;  /* 0x3e0000000b1c7823 */ /* 0x000fe2000000001c */
[----:B------:R-:W-:Y:S01]  /*1ec0*/  STS.U16 [R50+0x6], R4 ;  /* 0x0000060432007388 */ /* 0x000fe20000000400 */
[----:B------:R-:W-:Y:S01]  /*1ed0*/  FFMA R83, R82, 0.125, R83 ;  /* 0x3e00000052537823 */ /* 0x000fe20000000053 */
[----:B------:R-:W-:-:S02]  /*1ee0*/  @!UP6 UIADD3 UR42, -UR42, URZ, URZ ;  /* 0x0000003f2a2ae290 */ /* 0x000fc4000fffe13f */
[----:B------:R-:W-:Y:S01]  /*1ef0*/  STS.U16 [R50+0x8], R12 ;  /* 0x0000080c32007388 */ /* 0x000fe20000000400 */
[----:B------:R-:W-:-:S03]  /*1f00*/  UISETP.GE.AND UP6, UPT, UR53, URZ, UPT ;  /* 0x0000003f3500728c */ /* 0x000fc6000bfc6270 */
[----:B------:R-:W-:Y:S04]  /*1f10*/  STS.U16 [R50+0xa], R25 ;  /* 0x00000a1932007388 */ /* 0x000fe80000000400 */
[----:B------:R-:W-:Y:S04]  /*1f20*/  STS.U16 [R50+0xc], R26 ;  /* 0x00000c1a32007388 */ /* 0x000fe80000000400 */
[----:B------:R-:W-:Y:S01]  /*1f30*/  STS.U16 [R50+0xe], R5 ;  /* 0x00000e0532007388 */ /* 0x000fe20000000400 */
[----:B------:R-:W-:-:S03]  /*1f40*/  @!UP5 UIADD3 UR41, -UR41, URZ, URZ ;  /* 0x0000003f2929d290 */ /* 0x000fc6000fffe13f */
[----:B------:R-:W-:Y:S06]  /*1f50*/  BAR.SYNC 0x0 ;  /* 0x0000000000007b1d */ /* 0x000fec0000000000 */
[----:B------:R-:W0:Y:S01]  /*1f60*/  LDS.U16 R11, [R18] ;  /* 0x00000000120b7984 */ /* 0x000e220000000400 */
[----:B------:R-:W-:Y:S01]  /*1f70*/  FADD R17, R17, R80 ;  /* 0x0000005011117221 */ /* 0x000fe20000000000 */
[----:B------:R-:W-:Y:S01]  /*1f80*/  FADD R16, R16, R81 ;  /* 0x0000005110107221 */ /* 0x000fe20000000000 */
[----:B------:R-:W-:Y:S01]  /*1f90*/  UISETP.GE.AND UP5, UPT, UR54, URZ, UPT ;  /* 0x0000003f3600728c */ /* 0x000fe2000bfa6270 */
[----:B------:R-:W-:Y:S01]  /*1fa0*/  FADD R83, R78, R83 ;  /* 0x000000534e537221 */ /* 0x000fe20000000000 */
[----:B------:R-:W-:Y:S01]  /*1fb0*/  FFMA R14, R9, 0.125, R14 ;  /* 0x3e000000090e7823 */ /* 0x000fe2000000000e */
[----:B------:R-:W-:Y:S01]  /*1fc0*/  FFMA R15, R10, 0.125, R15 ;  /* 0x3e0000000a0f7823 */ /* 0x000fe2000000000f */
[----:B------:R-:W-:Y:S01]  /*1fd0*/  UISETP.NE.AND UP0, UPT, URZ, UR32, UPT ;  /* 0x000000203f00728c */ /* 0x000fe2000bf05270 */
[----:B------:R-:W-:Y:S01]  /*1fe0*/  FADD R19, R19, R6 ;  /* 0x0000000613137221 */ /* 0x000fe20000000000 */
[----:B------:R-:W-:-:S02]  /*1ff0*/  ULOP3.LUT UR21, URZ, UR32, URZ, 0x33, !UPT ;  /* 0x000000203f157292 */ /* 0x000fc4000f8e333f */
[----:B------:R-:W-:Y:S02]  /*2000*/  @!UP2 UIADD3 UR45, UR45, -UR24, URZ ;  /* 0x800000182d2da290 */ /* 0x000fe4000fffe03f */
[----:B------:R-:W-:Y:S01]  /*2010*/  @!UP1 UIADD3 UR43, -UR43, URZ, URZ ;  /* 0x0000003f2b2b9290 */ /* 0x000fe2000fffe13f */
[----:B------:R-:W-:Y:S01]  /*2020*/  FADD R66, R66, R83 ;  /* 0x0000005342427221 */ /* 0x000fe20000000000 */
[----:B------:R-:W-:Y:S01]  /*2030*/  FADD R14, R67, R14 ;  /* 0x0000000e430e7221 */ /* 0x000fe20000000000 */
[----:B------:R-:W-:Y:S01]  /*2040*/  FADD R15, R70, R15 ;  /* 0x0000000f460f7221 */ /* 0x000fe20000000000 */
[----:B------:R-:W-:Y:S01]  /*2050*/  @!UP3 UIADD3 UR29, -UR29, URZ, URZ ;  /* 0x0000003f1d1db290 */ /* 0x000fe2000fffe13f */
[----:B------:R-:W-:Y:S01]  /*2060*/  F2FP.F16.F32.PACK_AB R16, R16, R17 ;  /* 0x000000111010723e */ /* 0x000fe200000000ff */
[----:B------:R-:W1:Y:S01]  /*2070*/  LDS.U16 R13, [R18+0x202] ;  /* 0x00020200120d7984 */ /* 0x000e620000000400 */
[----:B------:R-:W-:Y:S01]  /*2080*/  UISETP.GE.U32.AND UP4, UPT, UR45, UR24, UPT ;  /* 0x000000182d00728c */ /* 0x000fe2000bf86070 */
[----:B------:R-:W-:Y:S01]  /*2090*/  FFMA R19, R8, 0.125, R19 ;  /* 0x3e00000008137823 */ /* 0x000fe20000000013 */
[----:B------:R-:W-:Y:S01]  /*20a0*/  USEL UR43, UR21, UR43, !UP0 ;  /* 0x0000002b152b7287 */ /* 0x000fe2000c000000 */
[----:B------:R-:W2:Y:S01]  /*20b0*/  LDS.U16 R17, [R18+0x404] ;  /* 0x0004040012117984 */ /* 0x000ea20000000400 */
[----:B------:R-:W-:Y:S01]  /*20c0*/  ULOP3.LUT UR50, UR20, UR32, URZ, 0x3c, !UPT ;  /* 0x0000002014327292 */ /* 0x000fe2000f8e3c3f */
[----:B------:R-:W-:Y:S01]  /*20d0*/  FADD R14, R29, R14 ;  /* 0x0000000e1d0e7221 */ /* 0x000fe20000000000 */
[----:B------:R-:W-:Y:S01]  /*20e0*/  ULOP3.LUT UR13, UR9, UR32, URZ, 0x3c, !UPT ;  /* 0x00000020090d7292 */ /* 0x000fe2000f8e3c3f */
[----:B------:R-:W-:Y:S01]  /*20f0*/  FADD R15, R30, R15 ;  /* 0x0000000f1e0f7221 */ /* 0x000fe20000000000 */
[----:B------:R-:W-:Y:S01]  /*2100*/  @!UP6 UIADD3 UR36, -UR36, URZ, URZ ;  /* 0x0000003f2424e290 */ /* 0x000fe2000fffe13f */
[----:B------:R-:W-:Y:S01]  /*2110*/  F2FP.F16.F32.PACK_AB R66, R79, R66 ;  /* 0x000000424f42723e */ /* 0x000fe200000000ff */
[----:B------:R-:W-:Y:S01]  /*2120*/  USEL UR23, UR21, UR29, !UP0 ;  /* 0x0000001d15177287 */ /* 0x000fe2000c000000 */
[----:B------:R-:W-:Y:S01]  /*2130*/  FADD R68, R68, R19 ;  /* 0x0000001344447221 */ /* 0x000fe20000000000 */
[----:B------:R-:W-:Y:S01]  /*2140*/  @!UP2 UIADD3 UR47, UR47, 0x1, URZ ;  /* 0x000000012f2fa890 */ /* 0x000fe2000fffe03f */
[----:B------:R-:W3:Y:S01]  /*2150*/  LDS.U16 R19, [R18+0x606] ;  /* 0x0006060012137984 */ /* 0x000ee20000000400 */
[----:B------:R-:W-:-:S02]  /*2160*/  UIADD3 UR29, -UR43, URZ, URZ ;  /* 0x0000003f2b1d7290 */ /* 0x000fc4000fffe13f */
[----:B------:R-:W-:Y:S01]  /*2170*/  UISETP.GE.AND UP2, UPT, UR50, URZ, UPT ;  /* 0x0000003f3200728c */ /* 0x000fe2000bf46270 */
[----:B------:R-:W-:Y:S01]  /*2180*/  FADD R94, R94, R31 ;  /* 0x0000001f5e5e7221 */ /* 0x000fe20000000000 */
[----:B------:R-:W-:Y:S02]  /*2190*/  @!UP5 UIADD3 UR33, -UR33, URZ, URZ ;  /* 0x0000003f2121d290 */ /* 0x000fe4000fffe13f */
[----:B------:R-:W-:Y:S02]  /*21a0*/  UIMAD UR46, UR44, 0x140, URZ ;  /* 0x000001402c2e78a4 */ /* 0x000fe4000f8e023f */
[----:B------:R-:W-:Y:S01]  /*21b0*/  ULOP3.LUT UR51, UR19, UR32, URZ, 0x3c, !UPT ;  /* 0x0000002013337292 */ /* 0x000fe2000f8e3c3f */
[----:B------:R-:W-:Y:S01]  /*21c0*/  FADD R28, R75, R28 ;  /* 0x0000001c4b1c7221 */ /* 0x000fe20000000000 */
[----:B------:R-:W-:Y:S01]  /*21d0*/  USEL UR42, UR21, UR42, !UP0 ;  /* 0x0000002a152a7287 */ /* 0x000fe2000c000000 */
[----:B------:R-:W4:Y:S01]  /*21e0*/  LDS.U16 R21, [R18+0x808] ;  /* 0x0008080012157984 */ /* 0x000f220000000400 */
[----:B------:R-:W-:Y:S01]  /*21f0*/  UISETP.GE.AND UP5, UPT, UR13, URZ, UPT ;  /* 0x0000003f0d00728c */ /* 0x000fe2000bfa6270 */
[----:B------:R-:W-:Y:S01]  /*2200*/  PRMT R2, R66, 0x7632, R2 ;  /* 0x0000763242027816 */ /* 0x000fe20000000002 */
[----:B------:R-:W-:Y:S01]  /*2210*/  USEL UR13, UR21, UR36, !UP0 ;  /* 0x00000024150d7287 */ /* 0x000fe2000c000000 */
[----:B------:R-:W-:Y:S01]  /*2220*/  F2FP.F16.F32.PACK_AB R14, R15, R14 ;  /* 0x0000000e0f0e723e */ /* 0x000fe200000000ff */
[----:B------:R-:W-:Y:S01]  /*2230*/  UIMAD UR36, UR29, UR32, UR6 ;  /* 0x000000201d2472a4 */ /* 0x000fe2000f8e0206 */
[----:B------:R-:W-:Y:S01]  /*2240*/  MOV R10, UR44 ;  /* 0x0000002c000a7c02 */ /* 0x000fe20008000f00 */
[----:B------:R-:W-:Y:S01]  /*2250*/  UIADD3 UR29, -UR42, URZ, URZ ;  /* 0x0000003f2a1d7290 */ /* 0x000fe2000fffe13f */
[----:B------:R-:W-:Y:S01]  /*2260*/  FFMA R31, R92, 0.125, R91 ;  /* 0x3e0000005c1f7823 */ /* 0x000fe2000000005b */
[----:B------:R-:W-:Y:S01]  /*2270*/  USEL UR41, UR21, UR41, !UP0 ;  /* 0x0000002915297287 */ /* 0x000fe2000c000000 */
[----:B------:R-:W-:Y:S01]  /*2280*/  FFMA R63, R93, 0.125, R94 ;  /* 0x3e0000005d3f7823 */ /* 0x000fe2000000005e */
[----:B------:R-:W-:Y:S01]  /*2290*/  @UP4 UIADD3 UR47, UR47, 0x1, URZ ;  /* 0x000000012f2f4890 */ /* 0x000fe2000fffe03f */
[----:B------:R-:W5:Y:S01]  /*22a0*/  LDS.U16 R23, [R18+0xa0a] ;  /* 0x000a0a0012177984 */ /* 0x000f620000000400 */
[----:B------:R-:W-:Y:S01]  /*22b0*/  UISETP.GE.AND UP4, UPT, UR51, URZ, UPT ;  /* 0x0000003f3300728c */ /* 0x000fe2000bf86270 */
[----:B------:R-:W-:-:S02]  /*22c0*/  PRMT R5, R14, 0x7632, R5 ;  /* 0x000076320e057816 */ /* 0x000fc40000000005 */
[----:B------:R-:W0:Y:S01]  /*22d0*/  LDS.U16 R25, [R18+0xc0c] ;  /* 0x000c0c0012197984 */ /* 0x000e220000000400 */
[----:B------:R-:W-:Y:S01]  /*22e0*/  USEL UR14, UR21, UR33, !UP0 ;  /* 0x00000021150e7287 */ /* 0x000fe2000c000000 */
[----:B------:R-:W-:Y:S02]  /*22f0*/  MOV R37, UR46 ;  /* 0x0000002e00257c02 */ /* 0x000fe40008000f00 */
[----:B------:R-:W0:Y:S01]  /*2300*/  LDS.U16 R27, [R18+0xe0e] ;  /* 0x000e0e00121b7984 */ /* 0x000e220000000400 */
[----:B------:R-:W-:-:S03]  /*2310*/  UIMAD UR29, UR29, UR32, UR5 ;  /* 0x000000201d1d72a4 */ /* 0x000fc6000f8e0205 */
[----:B------:R-:W-:Y:S06]  /*2320*/  BAR.SYNC 0x0 ;  /* 0x0000000000007b1d */ /* 0x000fec0000000000 */
[----:B------:R1:W-:Y:S01]  /*2330*/  STS.U16 [R50+0x2], R2 ;  /* 0x0000020232007388 */ /* 0x0003e20000000400 */
[----:B------:R-:W-:Y:S01]  /*2340*/  UIADD3 UR33, -UR41, URZ, URZ ;  /* 0x0000003f29217290 */ /* 0x000fe2000fffe13f */
[----:B------:R-:W-:Y:S01]  /*2350*/  FADD R31, R31, R68 ;  /* 0x000000441f1f7221 */ /* 0x000fe20000000000 */
[----:B------:R-:W-:Y:S01]  /*2360*/  FADD R28, R63, R28 ;  /* 0x0000001c3f1c7221 */ /* 0x000fe20000000000 */
[----:B------:R-:W-:Y:S01]  /*2370*/  USEL UR40, UR21, UR40, !UP0 ;  /* 0x0000002815287287 */ /* 0x000fe2000c000000 */
[----:B------:R2:W-:Y:S01]  /*2380*/  STS.U16 [R50+0xa], R5 ;  /* 0x00000a0532007388 */ /* 0x0005e20000000400 */
[----:B------:R-:W-:Y:S01]  /*2390*/  @!UP2 UIADD3 UR39, -UR39, URZ, URZ ;  /* 0x0000003f2727a290 */ /* 0x000fe2000fffe13f */
[-C--:B-1----:R-:W-:Y:S01]  /*23a0*/  IMAD R2, R43, R10.reuse, UR36 ;  /* 0x000000242b027e24 */ /* 0x082fe2000f8e020a */
[----:B------:R-:W-:Y:S01]  /*23b0*/  UIMAD UR33, UR33, UR32, UR4 ;  /* 0x00000020212172a4 */ /* 0x000fe2000f8e0204 */
[----:B------:R-:W-:Y:S01]  /*23c0*/  PRMT R4, R16, 0x7632, R4 ;  /* 0x0000763210047816 */ /* 0x000fe20000000004 */
[----:B------:R-:W-:Y:S01]  /*23d0*/  UMOV UR25, UR28 ;  /* 0x0000001c00197c82 */ /* 0x000fe20008000000 */
[----:B--2---:R-:W-:Y:S01]  /*23e0*/  IMAD R5, R37, UR43, R2 ;  /* 0x0000002b25057c24 */ /* 0x004fe2000f8e0202 */
[----:B------:R-:W-:Y:S01]  /*23f0*/  UIADD3 UR5, -UR40, URZ, URZ ;  /* 0x0000003f28057290 */ /* 0x000fe2000fffe13f */
[-C--:B------:R-:W-:Y:S01]  /*2400*/  IMAD R2, R43, R10.reuse, UR29 ;  /* 0x0000001d2b027e24 */ /* 0x080fe2000f8e020a */
[----:B------:R-:W-:Y:S01]  /*2410*/  USEL UR28, UR21, UR39, !UP0 ;  /* 0x00000027151c7287 */ /* 0x000fe2000c000000 */
[----:B------:R-:W-:Y:S01]  /*2420*/  F2FP.F16.F32.PACK_AB R28, R28, R31 ;  /* 0x0000001f1c1c723e */ /* 0x000fe200000000ff */
[----:B------:R-:W-:Y:S01]  /*2430*/  @!UP4 UIADD3 UR38, -UR38, URZ, URZ ;  /* 0x0000003f2626c290 */ /* 0x000fe2000fffe13f */
[----:B------:R-:W-:Y:S01]  /*2440*/  IMAD R7, R37, UR42, R2 ;  /* 0x0000002a25077c24 */ /* 0x000fe2000f8e0202 */
[----:B------:R-:W-:Y:S01]  /*2450*/  UIMAD UR5, UR5, UR32, UR22 ;  /* 0x00000020050572a4 */ /* 0x000fe2000f8e0216 */
[----:B------:R-:W-:Y:S01]  /*2460*/  PRMT R8, R28, 0x7632, R8 ;  /* 0x000076321c087816 */ /* 0x000fe20000000008 */
[----:B------:R-:W-:Y:S01]  /*2470*/  ULOP3.LUT UR52, UR18, UR32, URZ, 0x3c, !UPT ;  /* 0x0000002012347292 */ /* 0x000fe2000f8e3c3f */
[-C--:B------:R-:W-:Y:S01]  /*2480*/  IMAD R2, R43, R10.reuse, UR33 ;  /* 0x000000212b027e24 */ /* 0x080fe2000f8e020a */
[----:B------:R-:W-:Y:S01]  /*2490*/  UIADD3 UR4, -UR28, URZ, URZ ;  /* 0x0000003f1c047290 */ /* 0x000fe2000fffe13f */
[----:B------:R1:W-:Y:S01]  /*24a0*/  STS.U16 [R50+0x6], R4 ;  /* 0x0000060432007388 */ /* 0x0003e20000000400 */
[----:B------:R-:W-:Y:S01]  /*24b0*/  UMOV UR35, UR26 ;  /* 0x0000001a00237c82 */ /* 0x000fe20008000000 */
[----:B------:R-:W-:Y:S01]  /*24c0*/  IMAD R9, R37, UR41, R2 ;  /* 0x0000002925097c24 */ /* 0x000fe2000f8e0202 */
[----:B------:R-:W-:Y:S01]  /*24d0*/  USEL UR26, UR21, UR38, !UP0 ;  /* 0x00000026151a7287 */ /* 0x000fe2000c000000 */
[----:B------:R-:W-:Y:S01]  /*24e0*/  STS.U16 [R50], R66 ;  /* 0x0000004232007388 */ /* 0x000fe20000000400 */
[----:B------:R-:W-:Y:S01]  /*24f0*/  UISETP.GE.AND UP1, UPT, UR52, URZ, UPT ;  /* 0x0000003f3400728c */ /* 0x000fe2000bf26270 */
[----:B------:R-:W-:Y:S01]  /*2500*/  IMAD R2, R43, R10, UR5 ;  /* 0x000000052b027e24 */ /* 0x000fe2000f8e020a */
[----:B------:R-:W-:Y:S01]  /*2510*/  UIMAD UR20, UR4, UR32, UR20 ;  /* 0x00000020041472a4 */ /* 0x000fe2000f8e0214 */
[----:B-1----:R-:W-:Y:S01]  /*2520*/  IMAD.WIDE R4, R5, R0, c[0x0][0x198] ;  /* 0x0000660005047625 */ /* 0x002fe200078e0200 */
[----:B------:R-:W-:Y:S01]  /*2530*/  STS.U16 [R50+0x4], R16 ;  /* 0x0000041032007388 */ /* 0x000fe20000000400 */
[----:B------:R-:W-:-:S03]  /*2540*/  UIADD3 UR4, -UR26, URZ, URZ ;  /* 0x0000003f1a047290 */ /* 0x000fc6000fffe13f */
[----:B------:R-:W-:Y:S04]  /*2550*/  STS.U16 [R50+0x8], R14 ;  /* 0x0000080e32007388 */ /* 0x000fe80000000400 */
[----:B------:R-:W-:Y:S04]  /*2560*/  STS.U16 [R50+0xc], R28 ;  /* 0x00000c1c32007388 */ /* 0x000fe80000000400 */
[----:B------:R-:W-:Y:S04]  /*2570*/  STS.U16 [R50+0xe], R8 ;  /* 0x00000e0832007388 */ /* 0x000fe80000000400 */
[----:B------:R-:W-:Y:S06]  /*2580*/  BAR.SYNC 0x0 ;  /* 0x0000000000007b1d */ /* 0x000fec0000000000 */
[----:B0-----:R0:W-:Y:S01]  /*2590*/  @P6 STG.E.U16 [R4.64], R11 ;  /* 0x0000000b04006986 */ /* 0x0011e2000c10151e */
[----:B------:R-:W-:Y:S01]  /*25a0*/  IMAD.WIDE R6, R7, R0, c[0x0][0x198] ;  /* 0x0000660007067625 */ /* 0x000fe200078e0200 */
[----:B------:R-:W-:-:S02]  /*25b0*/  ULOP3.LUT UR56, UR7, UR32, URZ, 0x3c, !UPT ;  /* 0x0000002007387292 */ /* 0x000fc4000f8e3c3f */
[----:B------:R-:W-:Y:S01]  /*25c0*/  ULOP3.LUT UR57, UR12, UR32, URZ, 0x3c, !UPT ;  /* 0x000000200c397292 */ /* 0x000fe2000f8e3c3f */
[----:B------:R-:W1:Y:S01]  /*25d0*/  LDS.U16 R11, [R18] ;  /* 0x00000000120b7984 */ /* 0x000e620000000400 */
[----:B------:R-:W-:Y:S02]  /*25e0*/  ULOP3.LUT UR58, UR11, UR32, URZ, 0x3c, !UPT ;  /* 0x000000200b3a7292 */ /* 0x000fe4000f8e3c3f */
[----:B------:R-:W-:Y:S01]  /*25f0*/  ULOP3.LUT UR59, UR10, UR32, URZ, 0x3c, !UPT ;  /* 0x000000200a3b7292 */ /* 0x000fe2000f8e3c3f */
[----:B------:R-:W-:Y:S01]  /*2600*/  LDS.U16 R29, [R18+0x606] ;  /* 0x00060600121d7984 */ /* 0x000fe20000000400 */
[----:B0-----:R-:W-:Y:S01]  /*2610*/  IMAD.WIDE R4, R9, R0, c[0x0][0x198] ;  /* 0x0000660009047625 */ /* 0x001fe200078e0200 */
[----:B------:R-:W-:Y:S02]  /*2620*/  ULOP3.LUT UR60, UR8, UR32, URZ, 0x3c, !UPT ;  /* 0x00000020083c7292 */ /* 0x000fe4000f8e3c3f */
[----:B------:R-:W-:Y:S01]  /*2630*/  LDS.U16 R31, [R18+0x808] ;  /* 0x00080800121f7984 */ /* 0x000fe20000000400 */
[----:B------:R-:W-:-:S02]  /*2640*/  IMAD R9, R37, UR40, R2 ;  /* 0x0000002825097c24 */ /* 0x000fc4000f8e0202 */
[----:B------:R-:W-:Y:S01]  /*2650*/  IMAD R2, R43, R10, UR20 ;  /* 0x000000142b027e24 */ /* 0x000fe2000f8e020a */
[----:B------:R-:W-:Y:S01]  /*2660*/  UIMAD UR20, UR4, UR32, UR19 ;  /* 0x00000020041472a4 */ /* 0x000fe2000f8e0213 */
[----:B------:R0:W-:Y:S01]  /*2670*/  @P5 STG.E.U16 [R6.64], R13 ;  /* 0x0000000d06005986 */ /* 0x0001e2000c10151e */
[----:B------:R-:W-:Y:S01]  /*2680*/  @!UP1 UIADD3 UR37, -UR37, URZ, URZ ;  /* 0x0000003f25259290 */ /* 0x000fe2000fffe13f */
[----:B------:R-:W-:Y:S01]  /*2690*/  IMAD.WIDE R8, R9, R0, c[0x0][0x198] ;  /* 0x0000660009087625 */ /* 0x000fe200078e0200 */
[----:B------:R-:W-:Y:S01]  /*26a0*/  UISETP.GE.AND UP2, UPT, UR56, URZ, UPT ;  /* 0x0000003f3800728c */ /* 0x000fe2000bf46270 */
[----:B------:R2:W-:Y:S01]  /*26b0*/  @P4 STG.E.U16 [R4.64], R17 ;  /* 0x0000001104004986 */ /* 0x0005e2000c10151e */
[----:B------:R-:W-:Y:S02]  /*26c0*/  UISETP.GE.AND UP4, UPT, UR57, URZ, UPT ;  /* 0x0000003f3900728c */ /* 0x000fe4000bf86270 */
[----:B------:R-:W-:Y:S01]  /*26d0*/  UISETP.GE.AND UP1, UPT, UR58, URZ, UPT ;  /* 0x0000003f3a00728c */ /* 0x000fe2000bf26270 */
[----:B------:R-:W-:Y:S01]  /*26e0*/  LDS.U16 R33, [R18+0xa0a] ;  /* 0x000a0a0012217984 */ /* 0x000fe20000000400 */
[----:B------:R-:W-:-:S02]  /*26f0*/  UISETP.GE.AND UP6, UPT, UR59, URZ, UPT ;  /* 0x0000003f3b00728c */ /* 0x000fc4000bfc6270 */
[----:B------:R-:W-:Y:S01]  /*2700*/  UISETP.GE.AND UP3, UPT, UR60, URZ, UPT ;  /* 0x0000003f3c00728c */ /* 0x000fe2000bf66270 */
[----:B0-----:R-:W-:Y:S01]  /*2710*/  IMAD R7, R37, UR28, R2 ;  /* 0x0000001c25077c24 */ /* 0x001fe2000f8e0202 */
[----:B------:R-:W-:Y:S01]  /*2720*/  @!UP5 UIADD3 UR61, -UR61, URZ, URZ ;  /* 0x0000003f3d3dd290 */ /* 0x000fe2000fffe13f */
[----:B------:R-:W-:Y:S01]  /*2730*/  LDS.U16 R35, [R18+0xc0c] ;  /* 0x000c0c0012237984 */ /* 0x000fe20000000400 */
[----:B--2---:R-:W-:-:S03]  /*2740*/  IMAD R4, R43, R10, UR20 ;  /* 0x000000142b047e24 */ /* 0x004fc6000f8e020a */
[----:B---3--:R-:W-:Y:S01]  /*2750*/  @P3 STG.E.U16 [R8.64], R19 ;  /* 0x0000001308003986 */ /* 0x008fe2000c10151e */
[----:B------:R-:W-:Y:S01]  /*2760*/  IMAD R5, R37, UR26, R4 ;  /* 0x0000001a25057c24 */ /* 0x000fe2000f8e0204 */
[----:B------:R-:W-:Y:S01]  /*2770*/  ISETP.LT.AND P3, PT, R3, c[0x0][0x1ac], !P0 ;  /* 0x00006b0003007a0c */ /* 0x000fe20004761270 */
[----:B------:R-:W-:Y:S01]  /*2780*/  USEL UR24, UR21, UR37, !UP0 ;  /* 0x0000002515187287 */ /* 0x000fe2000c000000 */
[----:B------:R-:W-:Y:S01]  /*2790*/  IMAD.WIDE R2, R7, R0, c[0x0][0x198] ;  /* 0x0000660007027625 */ /* 0x000fe200078e0200 */
[----:B------:R-:W-:-:S03]  /*27a0*/  @!UP2 UIADD3 UR25, -UR25, URZ, URZ ;  /* 0x0000003f1919a290 */ /* 0x000fc6000fffe13f */
[----:B------:R-:W-:Y:S01]  /*27b0*/  IMAD.WIDE R4, R5, R0, c[0x0][0x198] ;  /* 0x0000660005047625 */ /* 0x000fe200078e0200 */
[----:B------:R-:W-:Y:S02]  /*27c0*/  @!UP4 UIADD3 UR27, -UR27, URZ, URZ ;  /* 0x0000003f1b1bc290 */ /* 0x000fe4000fffe13f */
[----:B------:R-:W-:Y:S02]  /*27d0*/  @!UP1 UIADD3 UR35, -UR35, URZ, URZ ;  /* 0x0000003f23239290 */ /* 0x000fe4000fffe13f */
[----:B------:R-:W-:Y:S02]  /*27e0*/  @!UP6 UIADD3 UR34, -UR34, URZ, URZ ;  /* 0x0000003f2222e290 */ /* 0x000fe4000fffe13f */
[----:B------:R-:W-:Y:S01]  /*27f0*/  @!UP3 UIADD3 UR47, -UR47, URZ, URZ ;  /* 0x0000003f2f2fb290 */ /* 0x000fe2000fffe13f */
[----:B----4-:R0:W-:Y:S01]  /*2800*/  @P2 STG.E.U16 [R2.64], R21 ;  /* 0x0000001502002986 */ /* 0x0101e2000c10151e */
[----:B------:R-:W-:Y:S02]  /*2810*/  UIADD3 UR5, -UR24, URZ, URZ ;  /* 0x0000003f18057290 */ /* 0x000fe4000fffe13f */
[----:B------:R-:W-:Y:S01]  /*2820*/  USEL UR25, UR21, UR25, !UP0 ;  /* 0x0000001915197287 */ /* 0x000fe2000c000000 */
[----:B-----5:R2:W-:Y:S01]  /*2830*/  @P1 STG.E.U16 [R4.64], R23 ;  /* 0x0000001704001986 */ /* 0x0205e2000c10151e */
[----:B------:R-:W-:-:S02]  /*2840*/  USEL UR27, UR21, UR27, !UP0 ;  /* 0x0000001b151b7287 */ /* 0x000fc4000c000000 */
[----:B------:R-:W-:Y:S01]  /*2850*/  USEL UR6, UR21, UR35, !UP0 ;  /* 0x0000002315067287 */ /* 0x000fe2000c000000 */
[----:B------:R-:W3:Y:S01]  /*2860*/  LDS.U16 R21, [R18+0x202] ;  /* 0x0002020012157984 */ /* 0x000ee20000000400 */
[----:B------:R-:W-:Y:S02]  /*2870*/  USEL UR34, UR21, UR34, !UP0 ;  /* 0x0000002215227287 */ /* 0x000fe4000c000000 */
[----:B------:R-:W-:Y:S01]  /*2880*/  USEL UR61, UR21, UR61, !UP0 ;  /* 0x0000003d153d7287 */ /* 0x000fe2000c000000 */
[----:B------:R-:W4:Y:S01]  /*2890*/  LDS.U16 R23, [R18+0x404] ;  /* 0x0004040012177984 */ /* 0x000f220000000400 */
[----:B------:R-:W-:Y:S02]  /*28a0*/  USEL UR47, UR21, UR47, !UP0 ;  /* 0x0000002f152f7287 */ /* 0x000fe4000c000000 */
[----:B------:R-:W-:Y:S02]  /*28b0*/  UIMAD UR21, UR5, UR32, UR18 ;  /* 0x00000020051572a4 */ /* 0x000fe4000f8e0212 */
[----:B------:R-:W-:-:S02]  /*28c0*/  UIADD3 UR4, -UR13, URZ, URZ ;  /* 0x0000003f0d047290 */ /* 0x000fc4000fffe13f */
[----:B------:R-:W-:Y:S02]  /*28d0*/  UIADD3 UR19, -UR14, URZ, URZ ;  /* 0x0000003f0e137290 */ /* 0x000fe4000fffe13f */
[-C--:B------:R-:W-:Y:S01]  /*28e0*/  IMAD R6, R43, R10.reuse, UR21 ;  /* 0x000000152b067e24 */ /* 0x080fe2000f8e020a */
[----:B------:R-:W-:Y:S01]  /*28f0*/  UIMAD UR22, UR4, UR32, UR15 ;  /* 0x00000020041672a4 */ /* 0x000fe2000f8e020f */
[----:B------:R-:W-:Y:S01]  /*2900*/  ISETP.LT.AND P6, PT, R48, c[0x0][0x1ac], !P0 ;  /* 0x00006b0030007a0c */ /* 0x000fe200047c1270 */
[----:B------:R-:W-:Y:S01]  /*2910*/  UIMAD UR19, UR19, UR32, UR16 ;  /* 0x00000020131372a4 */ /* 0x000fe2000f8e0210 */
[----:B------:R-:W-:Y:S01]  /*2920*/  IMAD R7, R37, UR24, R6 ;  /* 0x0000001825077c24 */ /* 0x000fe2000f8e0206 */
[----:B------:R-:W-:Y:S02]  /*2930*/  ISETP.LT.AND P5, PT, R47, c[0x0][0x1ac], !P0 ;  /* 0x00006b002f007a0c */ /* 0x000fe400047a1270 */
[----:B------:R-:W-:Y:S01]  /*2940*/  IMAD R6, R43, R10, UR22 ;  /* 0x000000162b067e24 */ /* 0x000fe2000f8e020a */
[----:B------:R-:W-:Y:S01]  /*2950*/  ISETP.LT.AND P4, PT, R74, c[0x0][0x1ac], !P0 ;  /* 0x00006b004a007a0c */ /* 0x000fe20004781270 */
[----:B0-----:R-:W-:Y:S01]  /*2960*/  IMAD.WIDE R2, R7, R0, c[0x0][0x198] ;  /* 0x0000660007027625 */ /* 0x001fe200078e0200 */
[----:B------:R-:W-:-:S02]  /*2970*/  UIADD3 UR20, -UR23, URZ, URZ ;  /* 0x0000003f17147290 */ /* 0x000fc4000fffe13f */
[----:B------:R-:W-:Y:S01]  /*2980*/  UIADD3 UR5, -UR25, URZ, URZ ;  /* 0x0000003f19057290 */ /* 0x000fe2000fffe13f */
[----:B------:R-:W-:Y:S01]  /*2990*/  IMAD R7, R43, R10, UR19 ;  /* 0x000000132b077e24 */ /* 0x000fe2000f8e020a */
[----:B------:R-:W-:Y:S01]  /*29a0*/  UIADD3 UR18, -UR27, URZ, URZ ;  /* 0x0000003f1b127290 */ /* 0x000fe2000fffe13f */
[C---:B--2---:R-:W-:Y:S01]  /*29b0*/  IMAD R5, R37.reuse, UR13, R6 ;  /* 0x0000000d25057c24 */ /* 0x044fe2000f8e0206 */
[----:B------:R-:W-:Y:S01]  /*29c0*/  UIADD3 UR21, -UR6, URZ, URZ ;  /* 0x0000003f06157290 */ /* 0x000fe2000fffe13f */
[----:B------:R-:W-:Y:S01]  /*29d0*/  IMAD R7, R37, UR14, R7 ;  /* 0x0000000e25077c24 */ /* 0x000fe2000f8e0207 */
[----:B------:R-:W-:Y:S01]  /*29e0*/  UIADD3 UR4, -UR34, URZ, URZ ;  /* 0x0000003f22047290 */ /* 0x000fe2000fffe13f */
[----:B------:R-:W-:Y:S01]  /*29f0*/  IMAD.WIDE R4, R5, R0, c[0x0][0x198] ;  /* 0x0000660005047625 */ /* 0x000fe200078e0200 */
[----:B------:R-:W-:Y:S02]  /*2a00*/  UIMAD UR20, UR20, UR32, UR17 ;  /* 0x00000020141472a4 */ /* 0x000fe4000f8e0211 */
[----:B------:R-:W-:-:S02]  /*2a10*/  UIADD3 UR15, -UR61, URZ, URZ ;  /* 0x0000003f3d0f7290 */ /* 0x000fc4000fffe13f */
[----:B------:R-:W-:Y:S01]  /*2a20*/  UIMAD UR5, UR5, UR32, UR7 ;  /* 0x00000020050572a4 */ /* 0x000fe2000f8e0207 */
[----:B------:R0:W-:Y:S01]  /*2a30*/  @P6 STG.E.U16 [R2.64], R25 ;  /* 0x0000001902006986 */ /* 0x0001e2000c10151e */
[----:B------:R-:W-:Y:S02]  /*2a40*/  UIMAD UR18, UR18, UR32, UR12 ;  /* 0x00000020121272a4 */ /* 0x000fe4000f8e020c */
[----:B------:R-:W-:Y:S02]  /*2a50*/  UIMAD UR21, UR21, UR32, UR11 ;  /* 0x00000020151572a4 */ /* 0x000fe4000f8e020b */
[----:B------:R-:W-:Y:S01]  /*2a60*/  UIMAD UR4, UR4, UR32, UR10 ;  /* 0x00000020040472a4 */ /* 0x000fe2000f8e020a */
[----:B------:R2:W-:Y:S01]  /*2a70*/  @P5 STG.E.U16 [R4.64], R27 ;  /* 0x0000001b04005986 */ /* 0x0005e2000c10151e */
[----:B------:R-:W-:Y:S01]  /*2a80*/  UIMAD UR15, UR15, UR32, UR9 ;  /* 0x000000200f0f72a4 */ /* 0x000fe2000f8e0209 */
[----:B------:R-:W-:Y:S01]  /*2a90*/  IMAD R6, R43, R10, UR20 ;  /* 0x000000142b067e24 */ /* 0x000fe2000f8e020a */
[----:B------:R-:W-:Y:S01]  /*2aa0*/  ISETP.LT.AND P2, PT, R46, c[0x0][0x1ac], !P0 ;  /* 0x00006b002e007a0c */ /* 0x000fe20004741270 */
[----:B0-----:R-:W-:Y:S01]  /*2ab0*/  IMAD.WIDE R2, R7, R0, c[0x0][0x198] ;  /* 0x0000660007027625 */ /* 0x001fe200078e0200 */
[----:B------:R-:W-:Y:S01]  /*2ac0*/  UIADD3 UR16, -UR47, URZ, URZ ;  /* 0x0000003f2f107290 */ /* 0x000fe2000fffe13f */
[----:B------:R-:W-:-:S02]  /*2ad0*/  ISETP.LT.AND P1, PT, R45, c[0x0][0x1ac], !P0 ;  /* 0x00006b002d007a0c */ /* 0x000fc40004721270 */
[----:B------:R-:W-:Y:S01]  /*2ae0*/  ISETP.LT.AND P6, PT, R41, c[0x0][0x1ac], !P0 ;  /* 0x00006b0029007a0c */ /* 0x000fe200047c1270 */
[CC--:B--2---:R-:W-:Y:S01]  /*2af0*/  IMAD R4, R43.reuse, R10.reuse, UR5 ;  /* 0x000000052b047e24 */ /* 0x0c4fe2000f8e020a */
[----:B-1----:R0:W-:Y:S01]  /*2b00*/  @P4 STG.E.U16 [R2.64], R11 ;  /* 0x0000000b02004986 */ /* 0x0021e2000c10151e */
[CC--:B------:R-:W-:Y:S01]  /*2b10*/  IMAD R5, R43.reuse, R10.reuse, UR18 ;  /* 0x000000122b057e24 */ /* 0x0c0fe2000f8e020a */
[----:B------:R-:W-:Y:S01]  /*2b20*/  ISETP.LT.AND P5, PT, R42, c[0x0][0x1ac], !P0 ;  /* 0x00006b002a007a0c */ /* 0x000fe200047a1270 */
[CC--:B------:R-:W-:Y:S01]  /*2b30*/  IMAD R7, R43.reuse, R10.reuse, UR21 ;  /* 0x000000152b077e24 */ /* 0x0c0fe2000f8e020a */
[----:B------:R-:W-:Y:S01]  /*2b40*/  ISETP.LT.AND P4, PT, R40, c[0x0][0x1ac], !P0 ;  /* 0x00006b0028007a0c */ /* 0x000fe20004781270 */
[CC--:B------:R-:W-:Y:S01]  /*2b50*/  IMAD R8, R43.reuse, R10.reuse, UR4 ;  /* 0x000000042b087e24 */ /* 0x0c0fe2000f8e020a */
[----:B------:R-:W-:Y:S01]  /*2b60*/  UIMAD UR16, UR16, UR32, UR8 ;  /* 0x00000020101072a4 */ /* 0x000fe2000f8e0208 */
[----:B------:R-:W-:Y:S01]  /*2b70*/  IMAD R9, R43, R10, UR15 ;  /* 0x0000000f2b097e24 */ /* 0x000fe2000f8e020a */
[----:B------:R-:W-:Y:S01]  /*2b80*/  ISETP.LT.AND P0, PT, R44, c[0x0][0x1ac], !P0 ;  /* 0x00006b002c007a0c */ /* 0x000fe20004701270 */
[----:B------:R-:W-:-:S02]  /*2b90*/  IMAD R13, R37, UR27, R5 ;  /* 0x0000001b250d7c24 */ /* 0x000fc4000f8e0205 */
[C---:B0-----:R-:W-:Y:S02]  /*2ba0*/  IMAD R3, R37.reuse, UR23, R6 ;  /* 0x0000001725037c24 */ /* 0x041fe4000f8e0206 */
[C---:B------:R-:W-:Y:S02]  /*2bb0*/  IMAD R11, R37.reuse, UR25, R4 ;  /* 0x00000019250b7c24 */ /* 0x040fe4000f8e0204 */
[----:B------:R-:W-:Y:S02]  /*2bc0*/  IMAD R15, R37, UR6, R7 ;  /* 0x00000006250f7c24 */ /* 0x000fe4000f8e0207 */
[----:B------:R-:W-:-:S04]  /*2bd0*/  IMAD.WIDE R2, R3, R0, c[0x0][0x198] ;  /* 0x0000660003027625 */ /* 0x000fc800078e0200 */
[C---:B------:R-:W-:Y:S02]  /*2be0*/  IMAD R17, R37.reuse, UR34, R8 ;  /* 0x0000002225117c24 */ /* 0x040fe4000f8e0208 */
[----:B------:R-:W-:Y:S02]  /*2bf0*/  IMAD R19, R37, UR61, R9 ;  /* 0x0000003d25137c24 */ /* 0x000fe4000f8e0209 */
[-C--:B------:R-:W-:Y:S01]  /*2c00*/  IMAD.WIDE R4, R11, R0.reuse, c[0x0][0x198] ;  /* 0x000066000b047625 */ /* 0x080fe200078e0200 */
[----:B---3--:R0:W-:Y:S03]  /*2c10*/  @P3 STG.E.U16 [R2.64], R21 ;  /* 0x0000001502003986 */ /* 0x0081e6000c10151e */
[----:B------:R-:W-:Y:S01]  /*2c20*/  IMAD.WIDE R6, R13, R0, c[0x0][0x198] ;  /* 0x000066000d067625 */ /* 0x000fe200078e0200 */
[----:B----4-:R0:W-:Y:S03]  /*2c30*/  @P2 STG.E.U16 [R4.64], R23 ;  /* 0x0000001704002986 */ /* 0x0101e6000c10151e */
[----:B------:R-:W-:-:S02]  /*2c40*/  IMAD R43, R43, R10, UR16 ;  /* 0x000000102b2b7e24 */ /* 0x000fc4000f8e020a */
[-C--:B------:R-:W-:Y:S01]  /*2c50*/  IMAD.WIDE R8, R15, R0.reuse, c[0x0][0x198] ;  /* 0x000066000f087625 */ /* 0x080fe200078e0200 */
[----:B------:R0:W-:Y:S03]  /*2c60*/  @P1 STG.E.U16 [R6.64], R29 ;  /* 0x0000001d06001986 */ /* 0x0001e6000c10151e */
[-C--:B------:R-:W-:Y:S01]  /*2c70*/  IMAD.WIDE R10, R17, R0.reuse, c[0x0][0x198] ;  /* 0x00006600110a7625 */ /* 0x080fe200078e0200 */
[----:B------:R0:W-:Y:S03]  /*2c80*/  @P6 STG.E.U16 [R8.64], R31 ;  /* 0x0000001f08006986 */ /* 0x0001e6000c10151e */
[----:B------:R-:W-:Y:S01]  /*2c90*/  IMAD.WIDE R12, R19, R0, c[0x0][0x198] ;  /* 0x00006600130c7625 */ /* 0x000fe200078e0200 */
[----:B------:R0:W-:Y:S03]  /*2ca0*/  @P5 STG.E.U16 [R10.64], R33 ;  /* 0x000000210a005986 */ /* 0x0001e6000c10151e */
[----:B------:R-:W-:Y:S01]  /*2cb0*/  IMAD R43, R37, UR47, R43 ;  /* 0x0000002f252b7c24 */ /* 0x000fe2000f8e022b */
[----:B------:R0:W-:Y:S01]  /*2cc0*/  @P4 STG.E.U16 [R12.64], R35 ;  /* 0x000000230c004986 */ /* 0x0001e2000c10151e */
[----:B------:R-:W-:Y:S05]  /*2cd0*/  @!P0 EXIT ;  /* 0x000000000000894d */ /* 0x000fea0003800000 */
[----:B0-----:R-:W0:Y:S01]  /*2ce0*/  LDS.U16 R5, [R18+0xe0e] ;  /* 0x000e0e0012057984 */ /* 0x001e220000000400 */
[----:B------:R-:W-:-:S05]  /*2cf0*/  IMAD.WIDE R2, R43, R0, c[0x0][0x198] ;  /* 0x000066002b027625 */ /* 0x000fca00078e0200 */
[----:B0-----:R-:W-:Y:S01]  /*2d00*/  STG.E.U16 [R2.64], R5 ;  /* 0x0000000502007986 */ /* 0x001fe2000c10151e */
[----:B------:R-:W-:Y:S05]  /*2d10*/  EXIT ;  /* 0x000000000000794d */ /* 0x000fea0003800000 */
.L_x_0:
[----:B------:R-:W-:-:S00]  /*2d20*/  BRA `(.L_x_0) ;  /* 0xfffffff000007947 */ /* 0x000fc0000383ffff */
[----:B------:R-:W-:-:S00]  /*2d30*/  NOP ;  /* 0x0000000000007918 */ /* 0x000fc00000000000 */
        /* <DEDUP_REMOVED lines=12> */
.L_x_1:


//--------------------- .nv.shared.triton__0d1d2d3d4d5d6d7d89101112de --------------------------
	.section	.nv.shared.triton__0d1d2d3d4d5d6d7d89101112de,"aw",@nobits
	.align	16
